	.headerflags	@"EF_CUDA_TEXMODE_UNIFIED EF_CUDA_64BIT_ADDRESS EF_CUDA_SM86 EF_CUDA_VIRTUAL_SM(EF_CUDA_SM86)"
	.elftype	@"ET_EXEC"


//--------------------- .nv.info                  --------------------------
	.section	.nv.info,"",@"SHT_CUDA_INFO"
	.align	4


	//----- nvinfo : EIATTR_REGCOUNT
	.align		4
        /*0000*/ 	.byte	0x04, 0x2f
        /*0002*/ 	.short	(.L_2 - .L_1)
	.align		4
.L_1:
        /*0004*/ 	.word	index@(triton_red_fused__to_copy_add_amax_amin_clamp_mul_native_layer_norm_reciprocal_12)
        /*0008*/ 	.word	0x00000030


	//----- nvinfo : EIATTR_MIN_STACK_SIZE
	.align		4
.L_2:
        /*000c*/ 	.byte	0x04, 0x12
        /*000e*/ 	.short	(.L_4 - .L_3)
	.align		4
.L_3:
        /*0010*/ 	.word	index@(triton_red_fused__to_copy_add_amax_amin_clamp_mul_native_layer_norm_reciprocal_12)
        /*0014*/ 	.word	0x00000000


	//----- nvinfo : EIATTR_FRAME_SIZE
	.align		4
.L_4:
        /*0018*/ 	.byte	0x04, 0x11
        /*001a*/ 	.short	(.L_6 - .L_5)
	.align		4
.L_5:
        /*001c*/ 	.word	index@(triton_red_fused__to_copy_add_amax_amin_clamp_mul_native_layer_norm_reciprocal_12)
        /*0020*/ 	.word	0x00000000


	//----- nvinfo : EIATTR_MIN_STACK_SIZE
	.align		4
.L_6:
        /*0024*/ 	.byte	0x04, 0x12
        /*0026*/ 	.short	(.L_8 - .L_7)
	.align		4
.L_7:
        /*0028*/ 	.word	index@(triton_red_fused__to_copy_add_amax_amin_clamp_mul_native_layer_norm_reciprocal_12)
        /*002c*/ 	.word	0x00000000
.L_8:


//--------------------- .nv.info.triton_red_fused__to_copy_add_amax_amin_clamp_mul_native_layer_norm_reciprocal_12 --------------------------
	.section	.nv.info.triton_red_fused__to_copy_add_amax_amin_clamp_mul_native_layer_norm_reciprocal_12,"",@"SHT_CUDA_INFO"
	.sectionflags	@""
	.align	4


	//----- nvinfo : EIATTR_CUDA_API_VERSION
	.align		4
        /*0000*/ 	.byte	0x04, 0x37
        /*0002*/ 	.short	(.L_10 - .L_9)
.L_9:
        /*0004*/ 	.word	0x0000007c


	//----- nvinfo : EIATTR_SW2861232_WAR
	.align		4
.L_10:
        /*0008*/ 	.byte	0x01, 0x35
	.zero		2


	//----- nvinfo : EIATTR_PARAM_CBANK
	.align		4
        /*000c*/ 	.byte	0x04, 0x0a
        /*000e*/ 	.short	(.L_12 - .L_11)
	.align		4
.L_11:
        /*0010*/ 	.word	index@(.nv.constant0.triton_red_fused__to_copy_add_amax_amin_clamp_mul_native_layer_norm_reciprocal_12)
        /*0014*/ 	.short	0x0160
        /*0016*/ 	.short	0x0078


	//----- nvinfo : EIATTR_CBANK_PARAM_SIZE
	.align		4
.L_12:
        /*0018*/ 	.byte	0x03, 0x19
        /*001a*/ 	.short	0x0078


	//----- nvinfo : EIATTR_KPARAM_INFO
	.align		4
        /*001c*/ 	.byte	0x04, 0x17
        /*001e*/ 	.short	(.L_14 - .L_13)
.L_13:
        /*0020*/ 	.word	0x00000000
        /*0024*/ 	.short	0x000f
        /*0026*/ 	.short	0x0070
        /*0028*/ 	.byte	0x00, 0xf4, 0x21, 0x00


	//----- nvinfo : EIATTR_KPARAM_INFO
	.align		4
.L_14:
        /*002c*/ 	.byte	0x04, 0x17
        /*002e*/ 	.short	(.L_16 - .L_15)
.L_15:
        /*0030*/ 	.word	0x00000000
        /*0034*/ 	.short	0x000e
        /*0036*/ 	.short	0x006c
        /*0038*/ 	.byte	0x00, 0xf0, 0x11, 0x00


	//----- nvinfo : EIATTR_KPARAM_INFO
	.align		4
.L_16:
        /*003c*/ 	.byte	0x04, 0x17
        /*003e*/ 	.short	(.L_18 - .L_17)
.L_17:
        /*0040*/ 	.word	0x00000000
        /*0044*/ 	.short	0x000d
        /*0046*/ 	.short	0x0068
        /*0048*/ 	.byte	0x00, 0xf0, 0x11, 0x00


	//----- nvinfo : EIATTR_KPARAM_INFO
	.align		4
.L_18:
        /*004c*/ 	.byte	0x04, 0x17
        /*004e*/ 	.short	(.L_20 - .L_19)
.L_19:
        /*0050*/ 	.word	0x00000000
        /*0054*/ 	.short	0x000c
        /*0056*/ 	.short	0x0060
        /*0058*/ 	.byte	0x00, 0xf4, 0x21, 0x00


	//----- nvinfo : EIATTR_KPARAM_INFO
	.align		4
.L_20:
        /*005c*/ 	.byte	0x04, 0x17
        /*005e*/ 	.short	(.L_22 - .L_21)
.L_21:
        /*0060*/ 	.word	0x00000000
        /*0064*/ 	.short	0x000b
        /*0066*/ 	.short	0x0058
        /*0068*/ 	.byte	0x00, 0xf4, 0x21, 0x00


	//----- nvinfo : EIATTR_KPARAM_INFO
	.align		4
.L_22:
        /*006c*/ 	.byte	0x04, 0x17
        /*006e*/ 	.short	(.L_24 - .L_23)
.L_23:
        /*0070*/ 	.word	0x00000000
        /*0074*/ 	.short	0x000a
        /*0076*/ 	.short	0x0050
        /*0078*/ 	.byte	0x00, 0xf4, 0x21, 0x00


	//----- nvinfo : EIATTR_KPARAM_INFO
	.align		4
.L_24:
        /*007c*/ 	.byte	0x04, 0x17
        /*007e*/ 	.short	(.L_26 - .L_25)
.L_25:
        /*0080*/ 	.word	0x00000000
        /*0084*/ 	.short	0x0009
        /*0086*/ 	.short	0x0048
        /*0088*/ 	.byte	0x00, 0xf4, 0x21, 0x00


	//----- nvinfo : EIATTR_KPARAM_INFO
	.align		4
.L_26:
        /*008c*/ 	.byte	0x04, 0x17
        /*008e*/ 	.short	(.L_28 - .L_27)
.L_27:
        /*0090*/ 	.word	0x00000000
        /*0094*/ 	.short	0x0008
        /*0096*/ 	.short	0x0040
        /*0098*/ 	.byte	0x00, 0xf4, 0x21, 0x00


	//----- nvinfo : EIATTR_KPARAM_INFO
	.align		4
.L_28:
        /*009c*/ 	.byte	0x04, 0x17
        /*009e*/ 	.short	(.L_30 - .L_29)
.L_29:
        /*00a0*/ 	.word	0x00000000
        /*00a4*/ 	.short	0x0007
        /*00a6*/ 	.short	0x0038
        /*00a8*/ 	.byte	0x00, 0xf4, 0x21, 0x00


	//----- nvinfo : EIATTR_KPARAM_INFO
	.align		4
.L_30:
        /*00ac*/ 	.byte	0x04, 0x17
        /*00ae*/ 	.short	(.L_32 - .L_31)
.L_31:
        /*00b0*/ 	.word	0x00000000
        /*00b4*/ 	.short	0x0006
        /*00b6*/ 	.short	0x0030
        /*00b8*/ 	.byte	0x00, 0xf4, 0x21, 0x00


	//----- nvinfo : EIATTR_KPARAM_INFO
	.align		4
.L_32:
        /*00bc*/ 	.byte	0x04, 0x17
        /*00be*/ 	.short	(.L_34 - .L_33)
.L_33:
        /*00c0*/ 	.word	0x00000000
        /*00c4*/ 	.short	0x0005
        /*00c6*/ 	.short	0x0028
        /*00c8*/ 	.byte	0x00, 0xf4, 0x21, 0x00


	//----- nvinfo : EIATTR_KPARAM_INFO
	.align		4
.L_34:
        /*00cc*/ 	.byte	0x04, 0x17
        /*00ce*/ 	.short	(.L_36 - .L_35)
.L_35:
        /*00d0*/ 	.word	0x00000000
        /*00d4*/ 	.short	0x0004
        /*00d6*/ 	.short	0x0020
        /*00d8*/ 	.byte	0x00, 0xf4, 0x21, 0x00


	//----- nvinfo : EIATTR_KPARAM_INFO
	.align		4
.L_36:
        /*00dc*/ 	.byte	0x04, 0x17
        /*00de*/ 	.short	(.L_38 - .L_37)
.L_37:
        /*00e0*/ 	.word	0x00000000
        /*00e4*/ 	.short	0x0003
        /*00e6*/ 	.short	0x0018
        /*00e8*/ 	.byte	0x00, 0xf4, 0x21, 0x00


	//----- nvinfo : EIATTR_KPARAM_INFO
	.align		4
.L_38:
        /*00ec*/ 	.byte	0x04, 0x17
        /*00ee*/ 	.short	(.L_40 - .L_39)
.L_39:
        /*00f0*/ 	.word	0x00000000
        /*00f4*/ 	.short	0x0002
        /*00f6*/ 	.short	0x0010
        /*00f8*/ 	.byte	0x00, 0xf4, 0x21, 0x00


	//----- nvinfo : EIATTR_KPARAM_INFO
	.align		4
.L_40:
        /*00fc*/ 	.byte	0x04, 0x17
        /*00fe*/ 	.short	(.L_42 - .L_41)
.L_41:
        /*0100*/ 	.word	0x00000000
        /*0104*/ 	.short	0x0001
        /*0106*/ 	.short	0x0008
        /*0108*/ 	.byte	0x00, 0xf4, 0x21, 0x00


	//----- nvinfo : EIATTR_KPARAM_INFO
	.align		4
.L_42:
        /*010c*/ 	.byte	0x04, 0x17
        /*010e*/ 	.short	(.L_44 - .L_43)
.L_43:
        /*0110*/ 	.word	0x00000000
        /*0114*/ 	.short	0x0000
        /*0116*/ 	.short	0x0000
        /*0118*/ 	.byte	0x00, 0xf4, 0x21, 0x00


	//----- nvinfo : EIATTR_MAXREG_COUNT
	.align		4
.L_44:
        /*011c*/ 	.byte	0x03, 0x1b
        /*011e*/ 	.short	0x00ff


	//----- nvinfo : EIATTR_COOP_GROUP_MASK_REGIDS
	.align		4
        /*0120*/ 	.byte	0x04, 0x29
        /*0122*/ 	.short	(.L_46 - .L_45)


	//   ....[0]....
.L_45:
        /*0124*/ 	.word	0xffffffff


	//   ....[1]....
        /*0128*/ 	.word	0xffffffff


	//   ....[2]....
        /*012c*/ 	.word	0xffffffff


	//   ....[3]....
        /*0130*/ 	.word	0xffffffff


	//   ....[4]....
        /*0134*/ 	.word	0xffffffff


	//   ....[5]....
        /*0138*/ 	.word	0xffffffff


	//   ....[6]....
        /*013c*/ 	.word	0xffffffff


	//   ....[7]....
        /*0140*/ 	.word	0xffffffff


	//   ....[8]....
        /*0144*/ 	.word	0xffffffff


	//   ....[9]....
        /*0148*/ 	.word	0xffffffff


	//   ....[10]....
        /*014c*/ 	.word	0xffffffff


	//   ....[11]....
        /*0150*/ 	.word	0xffffffff


	//   ....[12]....
        /*0154*/ 	.word	0xffffffff


	//   ....[13]....
        /*0158*/ 	.word	0xffffffff


	//   ....[14]....
        /*015c*/ 	.word	0xffffffff


	//   ....[15]....
        /*0160*/ 	.word	0xffffffff


	//   ....[16]....
        /*0164*/ 	.word	0xffffffff


	//   ....[17]....
        /*0168*/ 	.word	0xffffffff


	//   ....[18]....
        /*016c*/ 	.word	0xffffffff


	//   ....[19]....
        /*0170*/ 	.word	0xffffffff


	//   ....[20]....
        /*0174*/ 	.word	0xffffffff


	//   ....[21]....
        /*0178*/ 	.word	0xffffffff


	//   ....[22]....
        /*017c*/ 	.word	0xffffffff


	//   ....[23]....
        /*0180*/ 	.word	0xffffffff


	//   ....[24]....
        /*0184*/ 	.word	0xffffffff


	//   ....[25]....
        /*0188*/ 	.word	0xffffffff


	//   ....[26]....
        /*018c*/ 	.word	0xffffffff


	//   ....[27]....
        /*0190*/ 	.word	0xffffffff


	//   ....[28]....
        /*0194*/ 	.word	0xffffffff


	//   ....[29]....
        /*0198*/ 	.word	0xffffffff


	//   ....[30]....
        /*019c*/ 	.word	0xffffffff


	//   ....[31]....
        /*01a0*/ 	.word	0xffffffff


	//   ....[32]....
        /*01a4*/ 	.word	0xffffffff


	//   ....[33]....
        /*01a8*/ 	.word	0xffffffff


	//   ....[34]....
        /*01ac*/ 	.word	0xffffffff


	//   ....[35]....
        /*01b0*/ 	.word	0xffffffff


	//   ....[36]....
        /*01b4*/ 	.word	0xffffffff


	//   ....[37]....
        /*01b8*/ 	.word	0xffffffff


	//   ....[38]....
        /*01bc*/ 	.word	0xffffffff


	//   ....[39]....
        /*01c0*/ 	.word	0xffffffff


	//   ....[40]....
        /*01c4*/ 	.word	0xffffffff


	//   ....[41]....
        /*01c8*/ 	.word	0xffffffff


	//   ....[42]....
        /*01cc*/ 	.word	0xffffffff


	//   ....[43]....
        /*01d0*/ 	.word	0xffffffff


	//   ....[44]....
        /*01d4*/ 	.word	0xffffffff


	//   ....[45]....
        /*01d8*/ 	.word	0xffffffff


	//   ....[46]....
        /*01dc*/ 	.word	0xffffffff


	//   ....[47]....
        /*01e0*/ 	.word	0xffffffff


	//   ....[48]....
        /*01e4*/ 	.word	0xffffffff


	//   ....[49]....
        /*01e8*/ 	.word	0xffffffff


	//----- nvinfo : EIATTR_COOP_GROUP_INSTR_OFFSETS
	.align		4
.L_46:
        /*01ec*/ 	.byte	0x04, 0x28
        /*01ee*/ 	.short	(.L_48 - .L_47)


	//   ....[0]....
.L_47:
        /*01f0*/ 	.word	0x00001330


	//   ....[1]....
        /*01f4*/ 	.word	0x00001370


	//   ....[2]....
        /*01f8*/ 	.word	0x000013c0


	//   ....[3]....
        /*01fc*/ 	.word	0x000013e0


	//   ....[4]....
        /*0200*/ 	.word	0x000014f0


	//   ....[5]....
        /*0204*/ 	.word	0x00001560


	//   ....[6]....
        /*0208*/ 	.word	0x00001690


	//   ....[7]....
        /*020c*/ 	.word	0x00001700


	//   ....[8]....
        /*0210*/ 	.word	0x00001800


	//   ....[9]....
        /*0214*/ 	.word	0x00001840


	//   ....[10]....
        /*0218*/ 	.word	0x00001910


	//   ....[11]....
        /*021c*/ 	.word	0x00001950


	//   ....[12]....
        /*0220*/ 	.word	0x00001a60


	//   ....[13]....
        /*0224*/ 	.word	0x00001af0


	//   ....[14]....
        /*0228*/ 	.word	0x00001ba0


	//   ....[15]....
        /*022c*/ 	.word	0x00001be0


	//   ....[16]....
        /*0230*/ 	.word	0x00001d20


	//   ....[17]....
        /*0234*/ 	.word	0x00001da0


	//   ....[18]....
        /*0238*/ 	.word	0x00001de0


	//   ....[19]....
        /*023c*/ 	.word	0x00001e20


	//   ....[20]....
        /*0240*/ 	.word	0x00002080


	//   ....[21]....
        /*0244*/ 	.word	0x00002090


	//   ....[22]....
        /*0248*/ 	.word	0x000020d0


	//   ....[23]....
        /*024c*/ 	.word	0x00002110


	//   ....[24]....
        /*0250*/ 	.word	0x00002240


	//   ....[25]....
        /*0254*/ 	.word	0x00002260


	//   ....[26]....
        /*0258*/ 	.word	0x00002d00


	//   ....[27]....
        /*025c*/ 	.word	0x00002d40


	//   ....[28]....
        /*0260*/ 	.word	0x00002d90


	//   ....[29]....
        /*0264*/ 	.word	0x00002dc0


	//   ....[30]....
        /*0268*/ 	.word	0x00002e10


	//   ....[31]....
        /*026c*/ 	.word	0x00002e40


	//   ....[32]....
        /*0270*/ 	.word	0x00002e90


	//   ....[33]....
        /*0274*/ 	.word	0x00002ec0


	//   ....[34]....
        /*0278*/ 	.word	0x00002f10


	//   ....[35]....
        /*027c*/ 	.word	0x00002f70


	//   ....[36]....
        /*0280*/ 	.word	0x00002fc0


	//   ....[37]....
        /*0284*/ 	.word	0x00002fe0


	//   ....[38]....
        /*0288*/ 	.word	0x00003030


	//   ....[39]....
        /*028c*/ 	.word	0x00003070


	//   ....[40]....
        /*0290*/ 	.word	0x00003140


	//   ....[41]....
        /*0294*/ 	.word	0x00003170


	//   ....[42]....
        /*0298*/ 	.word	0x000031c0


	//   ....[43]....
        /*029c*/ 	.word	0x000031d0


	//   ....[44]....
        /*02a0*/ 	.word	0x00003210


	//   ....[45]....
        /*02a4*/ 	.word	0x00003270


	//   ....[46]....
        /*02a8*/ 	.word	0x000032a0


	//   ....[47]....
        /*02ac*/ 	.word	0x00003300


	//   ....[48]....
        /*02b0*/ 	.word	0x00003440


	//   ....[49]....
        /*02b4*/ 	.word	0x000034a0


	//----- nvinfo : EIATTR_EXIT_INSTR_OFFSETS
	.align		4
.L_48:
        /*02b8*/ 	.byte	0x04, 0x1c
        /*02ba*/ 	.short	(.L_50 - .L_49)


	//   ....[0]....
.L_49:
        /*02bc*/ 	.word	0x00003cd0


	//----- nvinfo : EIATTR_REQNTID
	.align		4
.L_50:
        /*02c0*/ 	.byte	0x04, 0x10
        /*02c2*/ 	.short	(.L_52 - .L_51)
.L_51:
        /*02c4*/ 	.word	0x00000080
        /*02c8*/ 	.word	0x00000001
        /*02cc*/ 	.word	0x00000001
.L_52:


//--------------------- .nv.callgraph             --------------------------
	.section	.nv.callgraph,"",@"SHT_CUDA_CALLGRAPH"
	.align	4
	.sectionentsize	8
	.align		4
        /*0000*/ 	.word	0x00000000
	.align		4
        /*0004*/ 	.word	0xffffffff
	.align		4
        /*0008*/ 	.word	0x00000000
	.align		4
        /*000c*/ 	.word	0xfffffffe
	.align		4
        /*0010*/ 	.word	0x00000000
	.align		4
        /*0014*/ 	.word	0xfffffffd
	.align		4
        /*0018*/ 	.word	0x00000000
	.align		4
        /*001c*/ 	.word	0xfffffffc


//--------------------- .nv.rel.action            --------------------------
	.section	.nv.rel.action,"",@"SHT_CUDA_RELOCINFO"
	.align	8
	.sectionentsize	8
        /*0000*/ 	.byte	0x73, 0x00, 0x00, 0x00, 0x00, 0x00, 0x00, 0x00, 0x00, 0x00, 0x00, 0x11, 0x25, 0x00, 0x05, 0x36


//--------------------- .nv.constant4             --------------------------
	.section	.nv.constant4,"a",@progbits
	.align	8
	.align		8
.nv.constant4:
        /*0000*/ 	.dword	_$_str


//--------------------- .nv.constant0.triton_red_fused__to_copy_add_amax_amin_clamp_mul_native_layer_norm_reciprocal_12 --------------------------
	.section	.nv.constant0.triton_red_fused__to_copy_add_amax_amin_clamp_mul_native_layer_norm_reciprocal_12,"a",@progbits
	.sectionflags	@""
	.align	4
.nv.constant0.triton_red_fused__to_copy_add_amax_amin_clamp_mul_native_layer_norm_reciprocal_12:
	.zero		472


//--------------------- .text.triton_red_fused__to_copy_add_amax_amin_clamp_mul_native_layer_norm_reciprocal_12 --------------------------
	.section	.text.triton_red_fused__to_copy_add_amax_amin_clamp_mul_native_layer_norm_reciprocal_12,"ax",@progbits
	.sectionflags	@"SHF_BARRIERS=1"
	.sectioninfo	@"SHI_REGISTERS=48"
	.align	128
        .global         triton_red_fused__to_copy_add_amax_amin_clamp_mul_native_layer_norm_reciprocal_12
        .type           triton_red_fused__to_copy_add_amax_amin_clamp_mul_native_layer_norm_reciprocal_12,@function
        .size           triton_red_fused__to_copy_add_amax_amin_clamp_mul_native_layer_norm_reciprocal_12,(.L_x_5 - triton_red_fused__to_copy_add_amax_amin_clamp_mul_native_layer_norm_reciprocal_12)
        .other          triton_red_fused__to_copy_add_amax_amin_clamp_mul_native_layer_norm_reciprocal_12,@"STO_CUDA_ENTRY STV_DEFAULT"
triton_red_fused__to_copy_add_amax_amin_clamp_mul_native_layer_norm_reciprocal_12:
.text.triton_red_fused__to_copy_add_amax_amin_clamp_mul_native_layer_norm_reciprocal_12:
[----:B------:R-:W-:Y:S02]  /*0000*/  IMAD.MOV.U32 R1, RZ, RZ, c[0x0][0x28] ;  /* 0x00000a00ff017624 */ /* 0x000fe400078e00ff */
[----:B------:R-:W0:Y:S01]  /*0010*/  S2R R12, SR_TID.X ;  /* 0x00000000000c7919 */ /* 0x000e220000002100 */
[----:B------:R-:W1:Y:S01]  /*0020*/  S2UR UR6, SR_CTAID.X ;  /* 0x00000000000679c3 */ /* 0x000e620000002500 */
[----:B------:R-:W-:Y:S01]  /*0030*/  IMAD.MOV.U32 R5, RZ, RZ, 0x2 ;  /* 0x00000002ff057424 */ /* 0x000fe200078e00ff */
[----:B------:R-:W-:Y:S01]  /*0040*/  PRMT R7, RZ, 0x7610, R7 ;  /* 0x00007610ff077816 */ /* 0x000fe20000000007 */
[----:B------:R-:W-:Y:S01]  /*0050*/  ULDC.64 UR8, c[0x0][0x118] ;  /* 0x0000460000087ab9 */ /* 0x000fe20000000a00 */
[----:B0-----:R-:W-:Y:S01]  /*0060*/  SHF.R.U32.HI R0, RZ, 0x6, R12 ;  /* 0x00000006ff007819 */ /* 0x001fe2000001160c */
[----:B-1----:R-:W-:-:S03]  /*0070*/  USHF.L.U32 UR6, UR6, 0x1, URZ ;  /* 0x0000000106067899 */ /* 0x002fc6000800063f */
[----:B------:R-:W-:-:S04]  /*0080*/  SGXT.U32 R0, R0, 0x1 ;  /* 0x000000010000781a */ /* 0x000fc80000000000 */
[----:B------:R-:W-:-:S04]  /*0090*/  LOP3.LUT R4, R0, UR6, RZ, 0xfc, !PT ;  /* 0x0000000600047c12 */ /* 0x000fc8000f8efcff */
[C---:B------:R-:W-:Y:S01]  /*00a0*/  ISETP.GE.AND P1, PT, R4.reuse, 0x200, PT ;  /* 0x000002000400780c */ /* 0x040fe20003f26270 */
[----:B------:R-:W-:Y:S01]  /*00b0*/  IMAD.WIDE R2, R4, R5, c[0x0][0x180] ;  /* 0x0000600004027625 */ /* 0x000fe200078e0205 */
[----:B------:R-:W-:-:S03]  /*00c0*/  PRMT R8, RZ, 0x7610, R8 ;  /* 0x00007610ff087816 */ /* 0x000fc60000000008 */
[----:B------:R-:W-:-:S08]  /*00d0*/  IMAD.WIDE R4, R4, R5, c[0x0][0x188] ;  /* 0x0000620004047625 */ /* 0x000fd000078e0205 */
[----:B------:R0:W2:Y:S04]  /*00e0*/  @!P1 LDG.E.EL.U16 R7, [R2.64] ;  /* 0x0000000802079981 */ /* 0x0000a8000c2e1500 */
[----:B------:R-:W3:Y:S01]  /*00f0*/  @!P1 LDG.E.EL.U16 R8, [R4.64] ;  /* 0x0000000804089981 */ /* 0x000ee2000c2e1500 */
[C---:B------:R-:W-:Y:S01]  /*0100*/  LOP3.LUT R11, R12.reuse, 0x7f, RZ, 0xc0, !PT ;  /* 0x0000007f0c0b7812 */ /* 0x040fe200078ec0ff */
[----:B------:R-:W-:Y:S01]  /*0110*/  IMAD.MOV.U32 R14, RZ, RZ, 0x4 ;  /* 0x00000004ff0e7424 */ /* 0x000fe200078e00ff */
[----:B------:R-:W-:Y:S01]  /*0120*/  SHF.R.U32.HI R9, RZ, 0x4, R12 ;  /* 0x00000004ff097819 */ /* 0x000fe2000001160c */
[----:B------:R-:W1:Y:S01]  /*0130*/  S2R R13, SR_CTAID.X ;  /* 0x00000000000d7919 */ /* 0x000e620000002500 */
[----:B------:R-:W-:Y:S01]  /*0140*/  IMAD.SHL.U32 R30, R12, 0x2, RZ ;  /* 0x000000020c1e7824 */ /* 0x000fe200078e00ff */
[----:B------:R-:W-:Y:S01]  /*0150*/  CS2R R18, SRZ ;  /* 0x0000000000127805 */ /* 0x000fe2000001ff00 */
[----:B0-----:R-:W-:Y:S01]  /*0160*/  IMAD.WIDE.U32 R2, R11, R14, c[0x0][0x198] ;  /* 0x000066000b027625 */ /* 0x001fe200078e000e */
[----:B------:R-:W-:Y:S01]  /*0170*/  LOP3.LUT R10, R9, 0x4, RZ, 0xc0, !PT ;  /* 0x00000004090a7812 */ /* 0x000fe200078ec0ff */
[----:B------:R-:W-:Y:S01]  /*0180*/  CS2R R20, SRZ ;  /* 0x0000000000147805 */ /* 0x000fe2000001ff00 */
[----:B------:R-:W-:Y:S01]  /*0190*/  LOP3.LUT R30, R30, 0xfe, RZ, 0xc0, !PT ;  /* 0x000000fe1e1e7812 */ /* 0x000fe200078ec0ff */
[----:B------:R-:W-:Y:S01]  /*01a0*/  CS2R R24, SRZ ;  /* 0x0000000000187805 */ /* 0x000fe2000001ff00 */
[----:B------:R-:W-:Y:S01]  /*01b0*/  IMAD.MOV.U32 R31, RZ, RZ, RZ ;  /* 0x000000ffff1f7224 */ /* 0x000fe200078e00ff */
[----:B------:R-:W-:Y:S01]  /*01c0*/  CS2R R32, SRZ ;  /* 0x0000000000207805 */ /* 0x000fe2000001ff00 */
[----:B------:R-:W-:Y:S01]  /*01d0*/  UMOV UR4, URZ ;  /* 0x0000003f00047c82 */ /* 0x000fe20008000000 */
[----:B------:R-:W-:Y:S01]  /*01e0*/  IMAD.SHL.U32 R34, R30, 0x2, RZ ;  /* 0x000000021e227824 */ /* 0x000fe200078e00ff */
[----:B------:R-:W-:-:S02]  /*01f0*/  UISETP.GE.AND UP1, UPT, UR6, 0x200, UPT ;  /* 0x000002000600788c */ /* 0x000fc4000bf26270 */
[----:B------:R-:W-:Y:S01]  /*0200*/  UMOV UR5, URZ ;  /* 0x0000003f00057c82 */ /* 0x000fe20008000000 */
[----:B-1----:R-:W-:Y:S02]  /*0210*/  IMAD R16, R13, 0x2, R0 ;  /* 0x000000020d107824 */ /* 0x002fe400078e0200 */
[----:B------:R-:W-:Y:S02]  /*0220*/  IMAD.MOV.U32 R0, RZ, RZ, R2 ;  /* 0x000000ffff007224 */ /* 0x000fe400078e0002 */
[----:B--2---:R-:W-:Y:S02]  /*0230*/  IMAD.U32 R6, R7, 0x10000, RZ ;  /* 0x0001000007067824 */ /* 0x004fe400078e00ff */
[----:B---3--:R-:W-:-:S03]  /*0240*/  IMAD.U32 R4, R8, 0x10000, RZ ;  /* 0x0001000008047824 */ /* 0x008fc600078e00ff */
[----:B------:R-:W-:Y:S01]  /*0250*/  FSETP.GE.AND P0, PT, R6, RZ, PT ;  /* 0x000000ff0600720b */ /* 0x000fe20003f06000 */
[----:B------:R-:W-:-:S03]  /*0260*/  IMAD.SHL.U32 R6, R12, 0x4, RZ ;  /* 0x000000040c067824 */ /* 0x000fc600078e00ff */
[----:B------:R-:W-:Y:S02]  /*0270*/  SEL R7, R7, RZ, !P0 ;  /* 0x000000ff07077207 */ /* 0x000fe40004000000 */
[----:B------:R-:W-:Y:S01]  /*0280*/  FSETP.GTU.AND P0, PT, R4, RZ, PT ;  /* 0x000000ff0400720b */ /* 0x000fe20003f0c000 */
[-C--:B------:R-:W-:Y:S01]  /*0290*/  IMAD.WIDE.U32 R4, R11, R14.reuse, c[0x0][0x190] ;  /* 0x000064000b047625 */ /* 0x080fe200078e000e */
[----:B------:R-:W-:Y:S02]  /*02a0*/  LOP3.LUT R35, R6, 0x1fc, RZ, 0xc0, !PT ;  /* 0x000001fc06237812 */ /* 0x000fe400078ec0ff */
[----:B------:R-:W-:Y:S01]  /*02b0*/  SEL R2, R8, RZ, P0 ;  /* 0x000000ff08027207 */ /* 0x000fe20000000000 */
[----:B------:R-:W-:Y:S02]  /*02c0*/  IMAD.U32 R7, R7, 0x10000, RZ ;  /* 0x0001000007077824 */ /* 0x000fe400078e00ff */
[----:B------:R-:W-:Y:S02]  /*02d0*/  IMAD.WIDE.U32 R8, R11, R14, c[0x0][0x170] ;  /* 0x00005c000b087625 */ /* 0x000fe400078e000e */
[----:B------:R-:W-:Y:S01]  /*02e0*/  FADD R13, RZ, -R7 ;  /* 0x80000007ff0d7221 */ /* 0x000fe20000000000 */
[----:B------:R-:W-:Y:S01]  /*02f0*/  LOP3.LUT R7, R6, 0xfc, RZ, 0xc0, !PT ;  /* 0x000000fc06077812 */ /* 0x000fe200078ec0ff */
[----:B------:R-:W-:-:S02]  /*0300*/  IMAD.U32 R14, R2, 0x10000, RZ ;  /* 0x00010000020e7824 */ /* 0x000fc400078e00ff */
[----:B------:R-:W-:Y:S01]  /*0310*/  IMAD.IADD R35, R35, 0x1, R10 ;  /* 0x0000000123237824 */ /* 0x000fe200078e020a */
[C---:B------:R-:W-:Y:S01]  /*0320*/  FSETP.NAN.AND P2, PT, R13.reuse, R13, PT ;  /* 0x0000000d0d00720b */ /* 0x040fe20003f48000 */
[----:B------:R-:W-:Y:S01]  /*0330*/  IMAD.MOV.U32 R10, RZ, RZ, 0x8 ;  /* 0x00000008ff0a7424 */ /* 0x000fe200078e00ff */
[----:B------:R-:W-:Y:S01]  /*0340*/  FSETP.GT.AND P0, PT, R13, R14, PT ;  /* 0x0000000e0d00720b */ /* 0x000fe20003f04000 */
[----:B------:R-:W-:Y:S01]  /*0350*/  IMAD.MOV.U32 R2, RZ, RZ, R4 ;  /* 0x000000ffff027224 */ /* 0x000fe200078e0004 */
[----:B------:R-:W-:Y:S01]  /*0360*/  IADD3 R4, P3, R8, 0x3000, RZ ;  /* 0x0000300008047810 */ /* 0x000fe20007f7e0ff */
[----:B------:R-:W-:-:S04]  /*0370*/  IMAD.WIDE.U32 R10, R11, R10, c[0x0][0x168] ;  /* 0x00005a000b0a7625 */ /* 0x000fc800078e000a */
[----:B------:R-:W-:Y:S01]  /*0380*/  IMAD R7, R16, 0xc00, R7 ;  /* 0x00000c0010077824 */ /* 0x000fe200078e0207 */
[----:B------:R-:W-:Y:S01]  /*0390*/  IADD3 R6, P4, R10, 0x6000, RZ ;  /* 0x000060000a067810 */ /* 0x000fe20007f9e0ff */
[----:B------:R-:W-:Y:S01]  /*03a0*/  IMAD.X R9, RZ, RZ, R9, P3 ;  /* 0x000000ffff097224 */ /* 0x000fe200018e0609 */
[----:B------:R-:W-:Y:S01]  /*03b0*/  CS2R R16, SRZ ;  /* 0x0000000000107805 */ /* 0x000fe2000001ff00 */
[----:B------:R-:W-:Y:S01]  /*03c0*/  @!P2 FSEL R13, R13, R14, P0 ;  /* 0x0000000e0d0da208 */ /* 0x000fe20000000000 */
[----:B------:R-:W-:Y:S02]  /*03d0*/  IMAD.MOV.U32 R8, RZ, RZ, RZ ;  /* 0x000000ffff087224 */ /* 0x000fe400078e00ff */
[----:B------:R-:W-:Y:S02]  /*03e0*/  IMAD.X R11, RZ, RZ, R11, P4 ;  /* 0x000000ffff0b7224 */ /* 0x000fe400020e060b */
[----:B------:R-:W-:Y:S01]  /*03f0*/  FMUL R10, R13, 0.0078740157186985015869 ;  /* 0x3c0102040d0a7820 */ /* 0x000fe20000400000 */
[----:B------:R-:W-:-:S04]  /*0400*/  IMAD.SHL.U32 R35, R35, 0x2, RZ ;  /* 0x0000000223237824 */ /* 0x000fc800078e00ff */
[C---:B------:R-:W-:Y:S02]  /*0410*/  FSETP.GT.AND P0, PT, R10.reuse, 9.9999997473787516356e-06, PT ;  /* 0x3727c5ac0a00780b */ /* 0x040fe40003f04000 */
[----:B------:R-:W-:-:S11]  /*0420*/  FSETP.NAN.AND P2, PT, R10, R10, PT ;  /* 0x0000000a0a00720b */ /* 0x000fd60003f48000 */
[----:B------:R-:W-:Y:S02]  /*0430*/  @!P0 FSEL R10, R10, 9.9999997473787516356e-06, P2 ;  /* 0x3727c5ac0a0a8808 */ /* 0x000fe40001000000 */
.L_x_1:
[----:B------:R-:W-:Y:S01]  /*0440*/  IADD3 R28, R7, UR4, RZ ;  /* 0x00000004071c7c10 */ /* 0x000fe2000fffe0ff */
[----:B------:R-:W-:Y:S01]  /*0450*/  IMAD.MOV.U32 R27, RZ, RZ, 0x2 ;  /* 0x00000002ff1b7424 */ /* 0x000fe200078e00ff */
[----:B------:R-:W-:-:S03]  /*0460*/  CS2R R22, SRZ ;  /* 0x0000000000167805 */ /* 0x000fc6000001ff00 */
[----:B------:R-:W-:-:S05]  /*0470*/  IMAD.WIDE R26, R28, R27, c[0x0][0x160] ;  /* 0x000058001c1a7625 */ /* 0x000fca00078e021b */
[----:B------:R-:W2:Y:S01]  /*0480*/  @!P1 LDG.E.EF.64 R22, [R26.64] ;  /* 0x000000081a169981 */ /* 0x000ea2000c0e1b00 */
[----:B------:R-:W-:Y:S01]  /*0490*/  IMAD.MOV.U32 R29, RZ, RZ, 0x4 ;  /* 0x00000004ff1d7424 */ /* 0x000fe200078e00ff */
[----:B0-----:R-:W-:Y:S01]  /*04a0*/  CS2R R12, SRZ ;  /* 0x00000000000c7805 */ /* 0x001fe2000001ff00 */
[----:B------:R-:W-:Y:S02]  /*04b0*/  CS2R R14, SRZ ;  /* 0x00000000000e7805 */ /* 0x000fe4000001ff00 */
[----:B------:R-:W-:Y:S01]  /*04c0*/  IMAD.WIDE R28, R28, R29, c[0x0][0x178] ;  /* 0x00005e001c1c7625 */ /* 0x000fe200078e021d */
[----:B------:R-:W-:Y:S03]  /*04d0*/  BAR.SYNC.DEFER_BLOCKING 0x0 ;  /* 0x0000000000007b1d */ /* 0x000fe60000010000 */
[----:B--2---:R-:W-:Y:S02]  /*04e0*/  IMAD.MOV.U32 R26, RZ, RZ, R22 ;  /* 0x000000ffff1a7224 */ /* 0x004fe400078e0016 */
[----:B------:R-:W-:-:S05]  /*04f0*/  IMAD.MOV.U32 R27, RZ, RZ, R23 ;  /* 0x000000ffff1b7224 */ /* 0x000fca00078e0017 */
[----:B------:R0:W-:Y:S04]  /*0500*/  STS.64 [R35], R26 ;  /* 0x0000001a23007388 */ /* 0x0001e80000000a00 */
[----:B------:R-:W-:Y:S06]  /*0510*/  BAR.SYNC.DEFER_BLOCKING 0x0 ;  /* 0x0000000000007b1d */ /* 0x000fec0000010000 */
[----:B------:R1:W2:Y:S01]  /*0520*/  @!P1 LDG.E.EF.128 R12, [R28.64] ;  /* 0x000000081c0c9981 */ /* 0x0002a2000c0e1d00 */
[----:B0-----:R-:W-:-:S02]  /*0530*/  IMAD.MOV.U32 R26, RZ, RZ, R2 ;  /* 0x000000ffff1a7224 */ /* 0x001fc400078e0002 */
[----:B------:R-:W-:Y:S01]  /*0540*/  IMAD.MOV.U32 R27, RZ, RZ, R5 ;  /* 0x000000ffff1b7224 */ /* 0x000fe200078e0005 */
[----:B------:R-:W0:Y:S04]  /*0550*/  LDS R40, [R34] ;  /* 0x0000000022287984 */ /* 0x000e280000000800 */
[----:B------:R3:W4:Y:S01]  /*0560*/  LDG.E.EL R37, [R26.64] ;  /* 0x000000081a257981 */ /* 0x000722000c2e1900 */
[----:B-1----:R-:W-:Y:S02]  /*0570*/  IMAD.MOV.U32 R28, RZ, RZ, R4 ;  /* 0x000000ffff1c7224 */ /* 0x002fe400078e0004 */
[----:B------:R-:W-:-:S05]  /*0580*/  IMAD.MOV.U32 R29, RZ, RZ, R9 ;  /* 0x000000ffff1d7224 */ /* 0x000fca00078e0009 */
[----:B------:R1:W5:Y:S01]  /*0590*/  LDG.E.EL R36, [R28.64] ;  /* 0x000000081c247981 */ /* 0x000362000c2e1900 */
[----:B---3--:R-:W-:Y:S02]  /*05a0*/  IMAD.MOV.U32 R26, RZ, RZ, R0 ;  /* 0x000000ffff1a7224 */ /* 0x008fe400078e0000 */
[----:B------:R-:W-:-:S05]  /*05b0*/  IMAD.MOV.U32 R27, RZ, RZ, R3 ;  /* 0x000000ffff1b7224 */ /* 0x000fca00078e0003 */
[----:B------:R3:W3:Y:S01]  /*05c0*/  LDG.E.EL R38, [R26.64] ;  /* 0x000000081a267981 */ /* 0x0006e2000c2e1900 */
[----:B------:R-:W-:Y:S02]  /*05d0*/  IMAD.MOV.U32 R22, RZ, RZ, R6 ;  /* 0x000000ffff167224 */ /* 0x000fe400078e0006 */
[----:B------:R-:W-:-:S06]  /*05e0*/  IMAD.MOV.U32 R23, RZ, RZ, R11 ;  /* 0x000000ffff177224 */ /* 0x000fcc00078e000b */
[----:B------:R-:W3:Y:S01]  /*05f0*/  LDG.E.EL.64 R22, [R22.64] ;  /* 0x0000000816167981 */ /* 0x000ee2000c2e1b00 */
[----:B------:R-:W-:Y:S02]  /*0600*/  IMAD.IADD R42, R35, 0x1, R35 ;  /* 0x00000001232a7824 */ /* 0x000fe400078e0223 */
[----:B------:R-:W-:Y:S01]  /*0610*/  IMAD.IADD R45, R34, 0x1, R34 ;  /* 0x00000001222d7824 */ /* 0x000fe200078e0222 */
[----:B------:R-:W-:-:S04]  /*0620*/  ISETP.NE.U32.AND P0, PT, RZ, UR4, PT ;  /* 0x00000004ff007c0c */ /* 0x000fc8000bf05070 */
[----:B------:R-:W-:Y:S02]  /*0630*/  ISETP.NE.AND.EX P0, PT, RZ, UR5, PT, P0 ;  /* 0x00000005ff007c0c */ /* 0x000fe4000bf05300 */
[----:B--2---:R-:W-:-:S05]  /*0640*/  I2FP.F32.S32 R39, R12 ;  /* 0x0000000c00277245 */ /* 0x004fca0000201400 */
[C---:B------:R-:W-:Y:S02]  /*0650*/  FMUL R12, R10.reuse, R39 ;  /* 0x000000270a0c7220 */ /* 0x040fe40000400000 */
[----:B------:R-:W2:Y:S01]  /*0660*/  LDS R39, [R34+0x208] ;  /* 0x0002080022277984 */ /* 0x000ea20000000800 */
[----:B------:R-:W-:Y:S02]  /*0670*/  I2FP.F32.S32 R13, R13 ;  /* 0x0000000d000d7245 */ /* 0x000fe40000201400 */
[----:B------:R-:W-:Y:S02]  /*0680*/  I2FP.F32.S32 R41, R14 ;  /* 0x0000000e00297245 */ /* 0x000fe40000201400 */
[----:B------:R-:W-:Y:S01]  /*0690*/  I2FP.F32.S32 R15, R15 ;  /* 0x0000000f000f7245 */ /* 0x000fe20000201400 */
[C---:B------:R-:W-:Y:S02]  /*06a0*/  FMUL R13, R10.reuse, R13 ;  /* 0x0000000d0a0d7220 */ /* 0x040fe40000400000 */
[----:B------:R-:W-:-:S02]  /*06b0*/  FMUL R14, R10, R41 ;  /* 0x000000290a0e7220 */ /* 0x000fc40000400000 */
[----:B------:R-:W-:Y:S01]  /*06c0*/  FMUL R15, R10, R15 ;  /* 0x0000000f0a0f7220 */ /* 0x000fe20000400000 */
[----:B------:R-:W-:Y:S06]  /*06d0*/  BAR.SYNC.DEFER_BLOCKING 0x0 ;  /* 0x0000000000007b1d */ /* 0x000fec0000010000 */
[----:B------:R0:W-:Y:S04]  /*06e0*/  STS.128 [R42], R12 ;  /* 0x0000000c2a007388 */ /* 0x0001e80000000c00 */
[----:B------:R-:W-:Y:S06]  /*06f0*/  BAR.SYNC.DEFER_BLOCKING 0x0 ;  /* 0x0000000000007b1d */ /* 0x000fec0000010000 */
[----:B---3--:R-:W3:Y:S04]  /*0700*/  LDS.64 R26, [R45] ;  /* 0x000000002d1a7984 */ /* 0x008ee80000000a00 */
[----:B-1----:R-:W1:Y:S01]  /*0710*/  LDS.64 R28, [R45+0x410] ;  /* 0x000410002d1c7984 */ /* 0x002e620000000a00 */
[C---:B-----5:R-:W-:Y:S01]  /*0720*/  PRMT R41, R36.reuse, 0x7632, R41 ;  /* 0x0000763224297816 */ /* 0x060fe20000000029 */
[----:B------:R-:W-:Y:S01]  /*0730*/  IMAD.U32 R43, R36, 0x10000, RZ ;  /* 0x00010000242b7824 */ /* 0x000fe200078e00ff */
[----:B----4-:R-:W-:-:S02]  /*0740*/  PRMT R36, R37, 0x7632, R36 ;  /* 0x0000763225247816 */ /* 0x010fc40000000024 */
[----:B0-----:R-:W-:Y:S01]  /*0750*/  PRMT R42, R38, 0x7632, R42 ;  /* 0x00007632262a7816 */ /* 0x001fe2000000002a */
[----:B------:R-:W-:Y:S01]  /*0760*/  IMAD.U32 R37, R37, 0x10000, RZ ;  /* 0x0001000025257824 */ /* 0x000fe200078e00ff */
[----:B------:R-:W-:Y:S01]  /*0770*/  PRMT R13, R40, 0x7632, R13 ;  /* 0x00007632280d7816 */ /* 0x000fe2000000000d */
[----:B------:R-:W-:Y:S01]  /*0780*/  IMAD.U32 R36, R36, 0x10000, RZ ;  /* 0x0001000024247824 */ /* 0x000fe200078e00ff */
[----:B--2---:R-:W-:Y:S01]  /*0790*/  PRMT R15, R39, 0x7632, R15 ;  /* 0x00007632270f7816 */ /* 0x004fe2000000000f */
[----:B------:R-:W-:Y:S02]  /*07a0*/  IMAD.U32 R42, R42, 0x10000, RZ ;  /* 0x000100002a2a7824 */ /* 0x000fe400078e00ff */
[----:B------:R-:W-:Y:S02]  /*07b0*/  IMAD.U32 R38, R38, 0x10000, RZ ;  /* 0x0001000026267824 */ /* 0x000fe400078e00ff */
[----:B------:R-:W-:Y:S01]  /*07c0*/  IMAD.U32 R44, R41, 0x10000, RZ ;  /* 0x00010000292c7824 */ /* 0x000fe200078e00ff */
[----:B------:R-:W-:Y:S01]  /*07d0*/  FADD R22, R22, R43 ;  /* 0x0000002b16167221 */ /* 0x000fe20000000000 */
[----:B------:R-:W-:-:S02]  /*07e0*/  IMAD.U32 R14, R13, 0x10000, RZ ;  /* 0x000100000d0e7824 */ /* 0x000fc400078e00ff */
[----:B------:R-:W-:Y:S01]  /*07f0*/  FADD R23, R23, R44 ;  /* 0x0000002c17177221 */ /* 0x000fe20000000000 */
[----:B------:R-:W-:Y:S02]  /*0800*/  IMAD.U32 R13, R40, 0x10000, RZ ;  /* 0x00010000280d7824 */ /* 0x000fe400078e00ff */
[----:B------:R-:W-:Y:S02]  /*0810*/  IMAD.U32 R39, R39, 0x10000, RZ ;  /* 0x0001000027277824 */ /* 0x000fe400078e00ff */
[----:B------:R-:W-:Y:S01]  /*0820*/  IMAD.MOV.U32 R40, RZ, RZ, RZ ;  /* 0x000000ffff287224 */ /* 0x000fe200078e00ff */
[C---:B---3--:R-:W-:Y:S01]  /*0830*/  FFMA R12, R36.reuse, R27, R42 ;  /* 0x0000001b240c7223 */ /* 0x048fe2000000002a */
[----:B------:R-:W-:Y:S01]  /*0840*/  FFMA R27, R37, R26, R38 ;  /* 0x0000001a251b7223 */ /* 0x000fe20000000026 */
[----:B------:R-:W-:Y:S01]  /*0850*/  IMAD.U32 R26, R15, 0x10000, RZ ;  /* 0x000100000f1a7824 */ /* 0x000fe200078e00ff */
[----:B-1----:R-:W-:Y:S01]  /*0860*/  FFMA R29, R36, R29, R42 ;  /* 0x0000001d241d7223 */ /* 0x002fe2000000002a */
[----:B------:R-:W-:Y:S01]  /*0870*/  FFMA R38, R37, R28, R38 ;  /* 0x0000001c25267223 */ /* 0x000fe20000000026 */
[C---:B------:R-:W-:Y:S01]  /*0880*/  FFMA R12, R23.reuse, R12, R14 ;  /* 0x0000000c170c7223 */ /* 0x040fe2000000000e */
[C---:B------:R-:W-:Y:S01]  /*0890*/  FFMA R13, R22.reuse, R27, R13 ;  /* 0x0000001b160d7223 */ /* 0x040fe2000000000d */
[----:B------:R-:W-:Y:S01]  /*08a0*/  FFMA R15, R23, R29, R26 ;  /* 0x0000001d170f7223 */ /* 0x000fe2000000001a */
[----:B------:R-:W-:Y:S01]  /*08b0*/  FFMA R38, R22, R38, R39 ;  /* 0x0000002616267223 */ /* 0x000fe20000000027 */
[----:B------:R-:W-:Y:S01]  /*08c0*/  IMAD.MOV.U32 R27, RZ, RZ, 0x3f800000 ;  /* 0x3f800000ff1b7424 */ /* 0x000fe200078e00ff */
[----:B------:R-:W-:Y:S01]  /*08d0*/  CS2R R22, SRZ ;  /* 0x0000000000167805 */ /* 0x000fe2000001ff00 */
[----:B------:R-:W-:-:S02]  /*08e0*/  IMAD.MOV.U32 R39, RZ, RZ, RZ ;  /* 0x000000ffff277224 */ /* 0x000fc400078e00ff */
[----:B------:R-:W-:Y:S02]  /*08f0*/  IMAD.MOV.U32 R28, RZ, RZ, 0x3f800000 ;  /* 0x3f800000ff1c7424 */ /* 0x000fe400078e00ff */
[----:B------:R-:W-:Y:S02]  /*0900*/  IMAD.MOV.U32 R29, RZ, RZ, 0x3f800000 ;  /* 0x3f800000ff1d7424 */ /* 0x000fe400078e00ff */
[----:B------:R-:W-:Y:S02]  /*0910*/  IMAD.MOV.U32 R36, RZ, RZ, 0x3f800000 ;  /* 0x3f800000ff247424 */ /* 0x000fe400078e00ff */
[----:B------:R-:W-:Y:S02]  /*0920*/  IMAD.MOV.U32 R37, RZ, RZ, R13 ;  /* 0x000000ffff257224 */ /* 0x000fe400078e000d */
[----:B------:R-:W-:Y:S02]  /*0930*/  IMAD.MOV.U32 R14, RZ, RZ, R12 ;  /* 0x000000ffff0e7224 */ /* 0x000fe400078e000c */
[----:B------:R-:W-:-:S02]  /*0940*/  IMAD.MOV.U32 R41, RZ, RZ, R38 ;  /* 0x000000ffff297224 */ /* 0x000fc400078e0026 */
[----:B------:R-:W-:Y:S01]  /*0950*/  IMAD.MOV.U32 R26, RZ, RZ, R15 ;  /* 0x000000ffff1a7224 */ /* 0x000fe200078e000f */
[----:B------:R-:W-:Y:S05]  /*0960*/  @!P0 BRA `(.L_x_0) ;  /* 0x0000038000008947 */ /* 0x000fea0003800000 */
[----:B------:R-:W-:Y:S01]  /*0970*/  FADD R27, R8, 1 ;  /* 0x3f800000081b7421 */ /* 0x000fe20000000000 */
[----:B------:R-:W-:Y:S01]  /*0980*/  FADD R39, R13, -R24 ;  /* 0x800000180d277221 */ /* 0x000fe20000000000 */
[----:B------:R-:W-:Y:S01]  /*0990*/  FADD R29, R16, 1 ;  /* 0x3f800000101d7421 */ /* 0x000fe20000000000 */
[----:B------:R-:W-:Y:S01]  /*09a0*/  FADD R28, R17, 1 ;  /* 0x3f800000111c7421 */ /* 0x000fe20000000000 */
[C---:B------:R-:W-:Y:S01]  /*09b0*/  FMUL R14, R27.reuse, 0.25 ;  /* 0x3e8000001b0e7820 */ /* 0x040fe20000400000 */
[----:B------:R-:W-:Y:S01]  /*09c0*/  FSETP.GEU.AND P5, PT, |R27|, 1.175494350822287508e-38, PT ;  /* 0x008000001b00780b */ /* 0x000fe20003fae200 */
[----:B------:R-:W-:Y:S01]  /*09d0*/  FMUL R22, R39, 0.25 ;  /* 0x3e80000027167820 */ /* 0x000fe20000400000 */
[----:B------:R-:W-:Y:S01]  /*09e0*/  FSETP.GT.AND P4, PT, |R27|, 8.50705917302346158658e+37, PT ;  /* 0x7e8000001b00780b */ /* 0x000fe20003f84200 */
[C---:B------:R-:W-:Y:S01]  /*09f0*/  FMUL R36, R29.reuse, 0.25 ;  /* 0x3e8000001d247820 */ /* 0x040fe20000400000 */
[----:B------:R-:W-:Y:S01]  /*0a00*/  FSETP.GEU.AND P3, PT, |R29|, 1.175494350822287508e-38, PT ;  /* 0x008000001d00780b */ /* 0x000fe20003f6e200 */
[----:B------:R-:W-:Y:S01]  /*0a10*/  FMUL R23, R28, 0.25 ;  /* 0x3e8000001c177820 */ /* 0x000fe20000400000 */
[----:B------:R-:W-:Y:S01]  /*0a20*/  FSEL R14, R14, R27, P4 ;  /* 0x0000001b0e0e7208 */ /* 0x000fe20002000000 */
[----:B------:R-:W-:Y:S01]  /*0a30*/  FADD R40, R12, -R31 ;  /* 0x8000001f0c287221 */ /* 0x000fe20000000000 */
[----:B------:R-:W-:-:S02]  /*0a40*/  FSEL R22, R22, R39, P4 ;  /* 0x0000002716167208 */ /* 0x000fc40002000000 */
[----:B------:R-:W-:Y:S01]  /*0a50*/  FSETP.GEU.AND P0, PT, |R28|, 1.175494350822287508e-38, PT ;  /* 0x008000001c00780b */ /* 0x000fe20003f0e200 */
[----:B------:R-:W-:Y:S01]  /*0a60*/  FMUL R43, R40, 0.25 ;  /* 0x3e800000282b7820 */ /* 0x000fe20000400000 */
[----:B------:R-:W-:Y:S01]  /*0a70*/  FSETP.GT.AND P4, PT, |R29|, 8.50705917302346158658e+37, PT ;  /* 0x7e8000001d00780b */ /* 0x000fe20003f84200 */
[----:B------:R-:W-:Y:S01]  /*0a80*/  @!P5 FMUL R14, R14, 16777216 ;  /* 0x4b8000000e0ed820 */ /* 0x000fe20000400000 */
[----:B------:R-:W-:Y:S01]  /*0a90*/  FSETP.GT.AND P2, PT, |R28|, 8.50705917302346158658e+37, PT ;  /* 0x7e8000001c00780b */ /* 0x000fe20003f44200 */
[----:B------:R-:W-:Y:S01]  /*0aa0*/  @!P5 FMUL R22, R22, 16777216 ;  /* 0x4b8000001616d820 */ /* 0x000fe20000400000 */
[----:B------:R-:W-:Y:S01]  /*0ab0*/  FSEL R42, R36, R29, P4 ;  /* 0x0000001d242a7208 */ /* 0x000fe20002000000 */
[----:B------:R-:W0:Y:S01]  /*0ac0*/  MUFU.RCP R37, R14 ;  /* 0x0000000e00257308 */ /* 0x000e220000001000 */
[----:B------:R-:W-:Y:S01]  /*0ad0*/  FSEL R26, R23, R28, P2 ;  /* 0x0000001c171a7208 */ /* 0x000fe20001000000 */
[----:B------:R-:W-:Y:S01]  /*0ae0*/  FADD R36, R19, 1 ;  /* 0x3f80000013247421 */ /* 0x000fe20000000000 */
[----:B------:R-:W-:Y:S01]  /*0af0*/  FADD R23, R38, -R32 ;  /* 0x8000002026177221 */ /* 0x000fe20000000000 */
[----:B------:R-:W-:Y:S01]  /*0b00*/  @!P3 FMUL R42, R42, 16777216 ;  /* 0x4b8000002a2ab820 */ /* 0x000fe20000400000 */
[----:B------:R-:W-:Y:S01]  /*0b10*/  FSEL R43, R43, R40, P2 ;  /* 0x000000282b2b7208 */ /* 0x000fe20001000000 */
[----:B------:R-:W-:Y:S01]  /*0b20*/  @!P0 FMUL R26, R26, 16777216 ;  /* 0x4b8000001a1a8820 */ /* 0x000fe20000400000 */
[C---:B------:R-:W-:Y:S01]  /*0b30*/  FSETP.GEU.AND P6, PT, |R36|.reuse, 1.175494350822287508e-38, PT ;  /* 0x008000002400780b */ /* 0x040fe20003fce200 */
[----:B------:R-:W1:Y:S01]  /*0b40*/  MUFU.RCP R41, R42 ;  /* 0x0000002a00297308 */ /* 0x000e620000001000 */
[C---:B------:R-:W-:Y:S01]  /*0b50*/  FMUL R45, R36.reuse, 0.25 ;  /* 0x3e800000242d7820 */ /* 0x040fe20000400000 */
[----:B------:R-:W-:Y:S01]  /*0b60*/  FSETP.GT.AND P5, PT, |R36|, 8.50705917302346158658e+37, PT ;  /* 0x7e8000002400780b */ /* 0x000fe20003fa4200 */
[----:B------:R-:W-:-:S03]  /*0b70*/  @!P0 FMUL R43, R43, 16777216 ;  /* 0x4b8000002b2b8820 */ /* 0x000fc60000400000 */
[----:B------:R-:W-:Y:S01]  /*0b80*/  FSEL R45, R45, R36, P5 ;  /* 0x000000242d2d7208 */ /* 0x000fe20002800000 */
[----:B0-----:R-:W-:Y:S01]  /*0b90*/  FFMA R37, R37, R22, R24 ;  /* 0x0000001625257223 */ /* 0x001fe20000000018 */
[----:B------:R-:W-:Y:S01]  /*0ba0*/  FMUL R22, R23, 0.25 ;  /* 0x3e80000017167820 */ /* 0x000fe20000400000 */
[----:B------:R-:W0:Y:S03]  /*0bb0*/  MUFU.RCP R14, R26 ;  /* 0x0000001a000e7308 */ /* 0x000e260000001000 */
[----:B------:R-:W-:Y:S01]  /*0bc0*/  @!P6 FMUL R45, R45, 16777216 ;  /* 0x4b8000002d2de820 */ /* 0x000fe20000400000 */
[----:B------:R-:W-:-:S04]  /*0bd0*/  FSEL R22, R22, R23, P4 ;  /* 0x0000001716167208 */ /* 0x000fc80002000000 */
[----:B------:R-:W2:Y:S01]  /*0be0*/  MUFU.RCP R26, R45 ;  /* 0x0000002d001a7308 */ /* 0x000ea20000001000 */
[----:B------:R-:W-:-:S04]  /*0bf0*/  @!P3 FMUL R22, R22, 16777216 ;  /* 0x4b8000001616b820 */ /* 0x000fc80000400000 */
[----:B-1----:R-:W-:Y:S01]  /*0c00*/  FFMA R41, R41, R22, R32 ;  /* 0x0000001629297223 */ /* 0x002fe20000000020 */
[----:B------:R-:W-:Y:S01]  /*0c10*/  FADD R22, R15, -R33 ;  /* 0x800000210f167221 */ /* 0x000fe20000000000 */
[----:B0-----:R-:W-:-:S03]  /*0c20*/  FFMA R14, R14, R43, R31 ;  /* 0x0000002b0e0e7223 */ /* 0x001fc6000000001f */
[----:B------:R-:W-:-:S05]  /*0c30*/  FMUL R43, R22, 0.25 ;  /* 0x3e800000162b7820 */ /* 0x000fca0000400000 */
[----:B------:R-:W-:-:S05]  /*0c40*/  FSEL R43, R43, R22, P5 ;  /* 0x000000162b2b7208 */ /* 0x000fca0002800000 */
[----:B------:R-:W-:-:S04]  /*0c50*/  @!P6 FMUL R43, R43, 16777216 ;  /* 0x4b8000002b2be820 */ /* 0x000fc80000400000 */
[----:B--2---:R-:W-:-:S04]  /*0c60*/  FFMA R26, R26, R43, R33 ;  /* 0x0000002b1a1a7223 */ /* 0x004fc80000000021 */
[----:B------:R-:W-:-:S04]  /*0c70*/  FADD R42, R15, -R26 ;  /* 0x8000001a0f2a7221 */ /* 0x000fc80000000000 */
[----:B------:R-:W-:Y:S01]  /*0c80*/  FFMA R22, R22, R42, R25 ;  /* 0x0000002a16167223 */ /* 0x000fe20000000019 */
[----:B------:R-:W-:-:S04]  /*0c90*/  FADD R42, R38, -R41 ;  /* 0x80000029262a7221 */ /* 0x000fc80000000000 */
[----:B------:R-:W-:Y:S01]  /*0ca0*/  FFMA R23, R23, R42, R20 ;  /* 0x0000002a17177223 */ /* 0x000fe20000000014 */
[----:B------:R-:W-:-:S04]  /*0cb0*/  FADD R42, R12, -R14 ;  /* 0x8000000e0c2a7221 */ /* 0x000fc80000000000 */
[----:B------:R-:W-:Y:S01]  /*0cc0*/  FFMA R40, R40, R42, R21 ;  /* 0x0000002a28287223 */ /* 0x000fe20000000015 */
[----:B------:R-:W-:-:S04]  /*0cd0*/  FADD R42, R13, -R37 ;  /* 0x800000250d2a7221 */ /* 0x000fc80000000000 */
[----:B------:R-:W-:Y:S01]  /*0ce0*/  FFMA R39, R39, R42, R18 ;  /* 0x0000002a27277223 */ /* 0x000fe20000000012 */
.L_x_0:
[----:B------:R-:W-:Y:S01]  /*0cf0*/  BAR.SYNC.DEFER_BLOCKING 0x0 ;  /* 0x0000000000007b1d */ /* 0x000fe20000010000 */
[----:B------:R-:W-:Y:S02]  /*0d00*/  F2FP.BF16.PACK_AB R43, R12, R13 ;  /* 0x0000000d0c2b723e */ /* 0x000fe400000010ff */
[----:B------:R-:W-:Y:S02]  /*0d10*/  F2FP.BF16.PACK_AB R45, R15, R38 ;  /* 0x000000260f2d723e */ /* 0x000fe400000010ff */
[----:B------:R-:W-:Y:S01]  /*0d20*/  IADD3 R15, R7, UR4, RZ ;  /* 0x00000004070f7c10 */ /* 0x000fe2000fffe0ff */
[----:B------:R-:W-:Y:S01]  /*0d30*/  UIADD3 UR4, UP0, UR4, 0x100, URZ ;  /* 0x0000010004047890 */ /* 0x000fe2000ff1e03f */
[----:B------:R-:W-:Y:S02]  /*0d40*/  PLOP3.LUT P0, PT, PT, PT, UP1, 0x40, 0x0 ;  /* 0x000000000000781c */ /* 0x000fe40003f0e818 */
[----:B------:R-:W-:Y:S01]  /*0d50*/  PLOP3.LUT P2, PT, PT, PT, UP1, 0x40, 0x0 ;  /* 0x000000000000781c */ /* 0x000fe20003f4e818 */
[----:B------:R-:W-:Y:S01]  /*0d60*/  UIADD3.X UR5, URZ, UR5, URZ, UP0, !UPT ;  /* 0x000000053f057290 */ /* 0x000fe200087fe43f */
[----:B------:R-:W-:Y:S01]  /*0d70*/  FSEL R31, R14, R31, P0 ;  /* 0x0000001f0e1f7208 */ /* 0x000fe20000000000 */
[----:B------:R-:W-:Y:S01]  /*0d80*/  UISETP.GE.U32.AND UP0, UPT, UR4, 0xc00, UPT ;  /* 0x00000c000400788c */ /* 0x000fe2000bf06070 */
[----:B------:R-:W-:-:S02]  /*0d90*/  FSEL R32, R41, R32, P2 ;  /* 0x0000002029207208 */ /* 0x000fc40001000000 */
[----:B------:R-:W-:Y:S01]  /*0da0*/  SHF.R.S32.HI R38, RZ, 0x1f, R15 ;  /* 0x0000001fff267819 */ /* 0x000fe2000001140f */
[----:B------:R-:W-:Y:S01]  /*0db0*/  UISETP.GE.U32.AND.EX UP0, UPT, UR5, URZ, UPT, UP0 ;  /* 0x0000003f0500728c */ /* 0x000fe2000bf06100 */
[C---:B------:R-:W-:Y:S02]  /*0dc0*/  LEA R14, P0, R15.reuse, c[0x0][0x1a0], 0x1 ;  /* 0x000068000f0e7a11 */ /* 0x040fe400078008ff */
[----:B------:R-:W-:Y:S02]  /*0dd0*/  PLOP3.LUT P2, PT, PT, PT, UP1, 0x40, 0x0 ;  /* 0x000000000000781c */ /* 0x000fe40003f4e818 */
[----:B------:R-:W-:Y:S02]  /*0de0*/  PLOP3.LUT P3, PT, PT, PT, UP1, 0x40, 0x0 ;  /* 0x000000000000781c */ /* 0x000fe40003f6e818 */
[----:B------:R-:W-:Y:S01]  /*0df0*/  LEA.HI.X R15, R15, c[0x0][0x1a4], R38, 0x1, P0 ;  /* 0x000069000f0f7a11 */ /* 0x000fe200000f0c26 */
[----:B------:R-:W-:Y:S01]  /*0e00*/  STS [R34], R43 ;  /* 0x0000002b22007388 */ /* 0x000fe20000000800 */
[----:B------:R-:W-:-:S02]  /*0e10*/  FSEL R33, R26, R33, P2 ;  /* 0x000000211a217208 */ /* 0x000fc40001000000 */
[----:B------:R-:W-:Y:S01]  /*0e20*/  FSEL R18, R39, R18, P3 ;  /* 0x0000001227127208 */ /* 0x000fe20001800000 */
[----:B------:R-:W-:Y:S04]  /*0e30*/  STS [R34+0x208], R45 ;  /* 0x0002082d22007388 */ /* 0x000fe80000000800 */
[----:B------:R-:W-:Y:S01]  /*0e40*/  BAR.SYNC.DEFER_BLOCKING 0x0 ;  /* 0x0000000000007b1d */ /* 0x000fe20000010000 */
[----:B------:R-:W-:Y:S02]  /*0e50*/  PLOP3.LUT P0, PT, PT, PT, UP1, 0x40, 0x0 ;  /* 0x000000000000781c */ /* 0x000fe40003f0e818 */
[----:B------:R-:W-:Y:S02]  /*0e60*/  PLOP3.LUT P2, PT, PT, PT, UP1, 0x40, 0x0 ;  /* 0x000000000000781c */ /* 0x000fe40003f4e818 */
[----:B------:R-:W-:-:S02]  /*0e70*/  PLOP3.LUT P3, PT, PT, PT, UP1, 0x40, 0x0 ;  /* 0x000000000000781c */ /* 0x000fc40003f6e818 */
[----:B------:R-:W-:Y:S02]  /*0e80*/  PLOP3.LUT P5, PT, PT, PT, UP0, 0x80, 0x0 ;  /* 0x000000000000781c */ /* 0x000fe40003faf008 */
[----:B------:R-:W-:Y:S02]  /*0e90*/  FSEL R21, R40, R21, P0 ;  /* 0x0000001528157208 */ /* 0x000fe40000000000 */
[----:B------:R-:W-:Y:S02]  /*0ea0*/  FSEL R20, R23, R20, P2 ;  /* 0x0000001417147208 */ /* 0x000fe40001000000 */
[----:B------:R-:W-:Y:S02]  /*0eb0*/  FSEL R25, R22, R25, P3 ;  /* 0x0000001916197208 */ /* 0x000fe40001800000 */
[----:B------:R-:W-:Y:S02]  /*0ec0*/  PLOP3.LUT P4, PT, PT, PT, UP1, 0x40, 0x0 ;  /* 0x000000000000781c */ /* 0x000fe40003f8e818 */
[----:B------:R-:W-:-:S02]  /*0ed0*/  PLOP3.LUT P0, PT, PT, PT, UP1, 0x40, 0x0 ;  /* 0x000000000000781c */ /* 0x000fc40003f0e818 */
[----:B------:R-:W-:Y:S02]  /*0ee0*/  PLOP3.LUT P2, PT, PT, PT, UP1, 0x40, 0x0 ;  /* 0x000000000000781c */ /* 0x000fe40003f4e818 */
[----:B------:R-:W-:Y:S02]  /*0ef0*/  PLOP3.LUT P3, PT, PT, PT, UP1, 0x40, 0x0 ;  /* 0x000000000000781c */ /* 0x000fe40003f6e818 */
[----:B------:R-:W-:Y:S01]  /*0f00*/  FSEL R8, R27, R8, P4 ;  /* 0x000000081b087208 */ /* 0x000fe20002000000 */
[----:B------:R-:W0:Y:S01]  /*0f10*/  LDS.64 R12, [R35] ;  /* 0x00000000230c7984 */ /* 0x000e220000000a00 */
[----:B------:R-:W-:Y:S02]  /*0f20*/  FSEL R17, R28, R17, P0 ;  /* 0x000000111c117208 */ /* 0x000fe40000000000 */
[----:B------:R-:W-:Y:S02]  /*0f30*/  FSEL R16, R29, R16, P2 ;  /* 0x000000101d107208 */ /* 0x000fe40001000000 */
[----:B------:R-:W-:-:S02]  /*0f40*/  FSEL R19, R36, R19, P3 ;  /* 0x0000001324137208 */ /* 0x000fc40001800000 */
[----:B------:R-:W-:Y:S02]  /*0f50*/  IADD3 R4, P0, R4, 0x200, RZ ;  /* 0x0000020004047810 */ /* 0x000fe40007f1e0ff */
[----:B------:R-:W-:Y:S02]  /*0f60*/  IADD3 R6, P2, R6, 0x400, RZ ;  /* 0x0000040006067810 */ /* 0x000fe40007f5e0ff */
[----:B------:R-:W-:Y:S01]  /*0f70*/  IADD3 R0, P3, R0, 0x200, RZ ;  /* 0x0000020000007810 */ /* 0x000fe20007f7e0ff */
[----:B------:R-:W-:Y:S01]  /*0f80*/  IMAD.X R9, RZ, RZ, R9, P0 ;  /* 0x000000ffff097224 */ /* 0x000fe200000e0609 */
[----:B------:R-:W-:Y:S01]  /*0f90*/  IADD3 R2, P4, R2, 0x200, RZ ;  /* 0x0000020002027810 */ /* 0x000fe20007f9e0ff */
[----:B------:R-:W-:Y:S01]  /*0fa0*/  IMAD.X R11, RZ, RZ, R11, P2 ;  /* 0x000000ffff0b7224 */ /* 0x000fe200010e060b */
[----:B------:R-:W-:Y:S01]  /*0fb0*/  PLOP3.LUT P6, PT, PT, PT, UP1, 0x40, 0x0 ;  /* 0x000000000000781c */ /* 0x000fe20003fce818 */
[----:B------:R-:W-:Y:S02]  /*0fc0*/  IMAD.X R3, RZ, RZ, R3, P3 ;  /* 0x000000ffff037224 */ /* 0x000fe400018e0603 */
[----:B------:R-:W-:Y:S01]  /*0fd0*/  IMAD.X R5, RZ, RZ, R5, P4 ;  /* 0x000000ffff057224 */ /* 0x000fe200020e0605 */
[----:B------:R-:W-:Y:S01]  /*0fe0*/  FSEL R24, R37, R24, P6 ;  /* 0x0000001825187208 */ /* 0x000fe20003000000 */
[----:B0-----:R0:W-:Y:S01]  /*0ff0*/  @!P1 STG.E.64 [R14.64], R12 ;  /* 0x0000000c0e009986 */ /* 0x0011e2000c101b08 */
[----:B------:R-:W-:Y:S05]  /*1000*/  @!P5 BRA `(.L_x_1) ;  /* 0xfffff4300000d947 */ /* 0x000fea000383ffff */
[----:B------:R-:W-:Y:S01]  /*1010*/  FADD R5, R8, R17 ;  /* 0x0000001108057221 */ /* 0x000fe20000000000 */
[----:B------:R-:W-:Y:S01]  /*1020*/  FADD R4, R16, R19 ;  /* 0x0000001310047221 */ /* 0x000fe20000000000 */
[----:B------:R-:W-:Y:S01]  /*1030*/  FMUL R6, R17, 0.25 ;  /* 0x3e80000011067820 */ /* 0x000fe20000400000 */
[----:B------:R-:W-:Y:S01]  /*1040*/  FADD R31, -R24, R31 ;  /* 0x0000001f181f7221 */ /* 0x000fe20000000100 */
[C---:B------:R-:W-:Y:S01]  /*1050*/  FMUL R10, R5.reuse, 0.25 ;  /* 0x3e800000050a7820 */ /* 0x040fe20000400000 */
[C---:B------:R-:W-:Y:S01]  /*1060*/  FSETP.GEU.AND P2, PT, |R5|.reuse, 1.175494350822287508e-38, PT ;  /* 0x008000000500780b */ /* 0x040fe20003f4e200 */
[C---:B------:R-:W-:Y:S01]  /*1070*/  FMUL R9, R4.reuse, 0.25 ;  /* 0x3e80000004097820 */ /* 0x040fe20000400000 */
[----:B------:R-:W-:Y:S01]  /*1080*/  FSETP.GT.AND P0, PT, |R5|, 8.50705917302346158658e+37, PT ;  /* 0x7e8000000500780b */ /* 0x000fe20003f04200 */
[----:B0-----:R-:W-:Y:S01]  /*1090*/  FMUL R13, R31, R31 ;  /* 0x0000001f1f0d7220 */ /* 0x001fe20000400000 */
[----:B------:R-:W-:Y:S01]  /*10a0*/  FSETP.GEU.AND P4, PT, |R4|, 1.175494350822287508e-38, PT ;  /* 0x008000000400780b */ /* 0x000fe20003f8e200 */
[----:B------:R-:W-:Y:S01]  /*10b0*/  FADD R21, R18, R21 ;  /* 0x0000001512157221 */ /* 0x000fe20000000000 */
[----:B------:R-:W-:Y:S01]  /*10c0*/  FSEL R11, R10, R5, P0 ;  /* 0x000000050a0b7208 */ /* 0x000fe20000000000 */
[----:B------:R-:W-:Y:S01]  /*10d0*/  FMUL R13, R8, R13 ;  /* 0x0000000d080d7220 */ /* 0x000fe20000400000 */
[----:B------:R-:W-:Y:S01]  /*10e0*/  FSEL R12, R6, R17, P0 ;  /* 0x00000011060c7208 */ /* 0x000fe20000000000 */
[----:B------:R-:W-:Y:S01]  /*10f0*/  FADD R6, R5, R5 ;  /* 0x0000000505067221 */ /* 0x000fe20000000000 */
[----:B------:R-:W-:Y:S01]  /*1100*/  FSETP.GT.AND P0, PT, |R4|, 8.50705917302346158658e+37, PT ;  /* 0x7e8000000400780b */ /* 0x000fe20003f04200 */
[----:B------:R-:W-:Y:S01]  /*1110*/  FMUL R8, R19, 0.25 ;  /* 0x3e80000013087820 */ /* 0x000fe20000400000 */
[----:B------:R-:W-:Y:S01]  /*1120*/  FSETP.NEU.AND P3, PT, R5, RZ, PT ;  /* 0x000000ff0500720b */ /* 0x000fe20003f6d000 */
[----:B------:R-:W-:Y:S01]  /*1130*/  @!P2 FMUL R11, R11, 16777216 ;  /* 0x4b8000000b0ba820 */ /* 0x000fe20000400000 */
[----:B------:R-:W-:Y:S01]  /*1140*/  FSEL R14, R9, R4, P0 ;  /* 0x00000004090e7208 */ /* 0x000fe20000000000 */
[----:B------:R-:W-:Y:S01]  /*1150*/  @!P2 FMUL R12, R12, 16777216 ;  /* 0x4b8000000c0ca820 */ /* 0x000fe20000400000 */
[----:B------:R-:W-:Y:S01]  /*1160*/  FSETP.GEU.AND P5, PT, |R6|, 1.175494350822287508e-38, PT ;  /* 0x008000000600780b */ /* 0x000fe20003fae200 */
[----:B------:R-:W-:Y:S01]  /*1170*/  FADD R33, -R32, R33 ;  /* 0x0000002120217221 */ /* 0x000fe20000000100 */
[----:B------:R-:W-:Y:S01]  /*1180*/  FSETP.GT.AND P2, PT, |R6|, 8.50705917302346158658e+37, PT ;  /* 0x7e8000000600780b */ /* 0x000fe20003f44200 */
[----:B------:R-:W0:Y:S01]  /*1190*/  MUFU.RCP R11, R11 ;  /* 0x0000000b000b7308 */ /* 0x000e220000001000 */
[----:B------:R-:W-:Y:S01]  /*11a0*/  @!P4 FMUL R14, R14, 16777216 ;  /* 0x4b8000000e0ec820 */ /* 0x000fe20000400000 */
[----:B------:R-:W-:Y:S01]  /*11b0*/  FSEL R19, R8, R19, P0 ;  /* 0x0000001308137208 */ /* 0x000fe20000000000 */
[C---:B------:R-:W-:Y:S01]  /*11c0*/  FADD R8, R4.reuse, R4 ;  /* 0x0000000404087221 */ /* 0x040fe20000000000 */
[----:B------:R-:W-:Y:S01]  /*11d0*/  FSETP.NEU.AND P0, PT, R4, RZ, PT ;  /* 0x000000ff0400720b */ /* 0x000fe20003f0d000 */
[----:B------:R-:W-:Y:S01]  /*11e0*/  FADD R25, R20, R25 ;  /* 0x0000001914197221 */ /* 0x000fe20000000000 */
[----:B------:R-:W-:Y:S01]  /*11f0*/  FSEL R10, R10, R5, P2 ;  /* 0x000000050a0a7208 */ /* 0x000fe20001000000 */
[----:B------:R-:W-:Y:S01]  /*1200*/  @!P4 FMUL R19, R19, 16777216 ;  /* 0x4b8000001313c820 */ /* 0x000fe20000400000 */
[----:B------:R-:W1:Y:S01]  /*1210*/  MUFU.RCP R14, R14 ;  /* 0x0000000e000e7308 */ /* 0x000e620000001000 */
[----:B------:R-:W-:Y:S01]  /*1220*/  BAR.SYNC.DEFER_BLOCKING 0x0 ;  /* 0x0000000000007b1d */ /* 0x000fe20000010000 */
[----:B------:R-:W-:Y:S01]  /*1230*/  IMAD.U32 R29, RZ, RZ, UR6 ;  /* 0x00000006ff1d7e24 */ /* 0x000fe2000f8e00ff */
[----:B------:R-:W-:Y:S01]  /*1240*/  @!P5 FMUL R10, R10, 16777216 ;  /* 0x4b8000000a0ad820 */ /* 0x000fe20000400000 */
[----:B------:R-:W-:-:S03]  /*1250*/  IMAD.MOV.U32 R27, RZ, RZ, -0x800000 ;  /* 0xff800000ff1b7424 */ /* 0x000fc600078e00ff */
[----:B------:R-:W-:Y:S01]  /*1260*/  UMOV UR4, URZ ;  /* 0x0000003f00047c82 */ /* 0x000fe20008000000 */
[----:B0-----:R-:W-:Y:S01]  /*1270*/  FMUL R12, R11, R12 ;  /* 0x0000000c0b0c7220 */ /* 0x001fe20000400000 */
[----:B------:R-:W-:Y:S01]  /*1280*/  FMUL R11, R6, 0.25 ;  /* 0x3e800000060b7820 */ /* 0x000fe20000400000 */
[----:B------:R-:W-:-:S03]  /*1290*/  UMOV UR5, URZ ;  /* 0x0000003f00057c82 */ /* 0x000fc60008000000 */
[----:B------:R-:W-:Y:S02]  /*12a0*/  FSEL R12, R12, RZ, P3 ;  /* 0x000000ff0c0c7208 */ /* 0x000fe40001800000 */
[----:B------:R-:W-:Y:S01]  /*12b0*/  FSEL R17, R11, R6, P2 ;  /* 0x000000060b117208 */ /* 0x000fe20001000000 */
[----:B-1----:R-:W-:Y:S01]  /*12c0*/  FMUL R14, R14, R19 ;  /* 0x000000130e0e7220 */ /* 0x002fe20000400000 */
[----:B------:R-:W-:Y:S01]  /*12d0*/  FSETP.GT.AND P2, PT, |R8|, 8.50705917302346158658e+37, PT ;  /* 0x7e8000000800780b */ /* 0x000fe20003f44200 */
[----:B------:R-:W-:Y:S01]  /*12e0*/  FFMA R21, R12, R13, R21 ;  /* 0x0000000d0c157223 */ /* 0x000fe20000000015 */
[----:B------:R-:W-:Y:S01]  /*12f0*/  FFMA R12, R31, R12, R24 ;  /* 0x0000000c1f0c7223 */ /* 0x000fe20000000018 */
[----:B------:R-:W-:Y:S01]  /*1300*/  @!P5 FMUL R17, R17, 16777216 ;  /* 0x4b8000001111d820 */ /* 0x000fe20000400000 */
[C---:B------:R-:W-:Y:S01]  /*1310*/  FMUL R13, R33.reuse, R33 ;  /* 0x00000021210d7220 */ /* 0x040fe20000400000 */
[----:B------:R-:W-:Y:S01]  /*1320*/  FSEL R14, R14, RZ, P0 ;  /* 0x000000ff0e0e7208 */ /* 0x000fe20000000000 */
[----:B------:R-:W0:Y:S01]  /*1330*/  SHFL.BFLY PT, R18, R21, 0x10, 0x1f ;  /* 0x0e001f0015127f89 */ /* 0x000e2200000e0000 */
[----:B------:R-:W-:Y:S01]  /*1340*/  FSETP.GEU.AND P5, PT, |R8|, 1.175494350822287508e-38, PT ;  /* 0x008000000800780b */ /* 0x000fe20003fae200 */
[----:B------:R-:W-:Y:S01]  /*1350*/  FMUL R13, R16, R13 ;  /* 0x0000000d100d7220 */ /* 0x000fe20000400000 */
[----:B------:R-:W1:Y:S01]  /*1360*/  MUFU.RCP R17, R17 ;  /* 0x0000001100117308 */ /* 0x000e620000001000 */
[----:B------:R-:W2:Y:S01]  /*1370*/  SHFL.BFLY PT, R15, R12, 0x10, 0x1f ;  /* 0x0e001f000c0f7f89 */ /* 0x000ea200000e0000 */
[----:B------:R-:W-:Y:S01]  /*1380*/  FSETP.NEU.AND P3, PT, R6, RZ, PT ;  /* 0x000000ff0600720b */ /* 0x000fe20003f6d000 */
[----:B------:R-:W-:Y:S01]  /*1390*/  FFMA R25, R14, R13, R25 ;  /* 0x0000000d0e197223 */ /* 0x000fe20000000019 */
[----:B------:R-:W-:Y:S01]  /*13a0*/  FMUL R13, R8, 0.25 ;  /* 0x3e800000080d7820 */ /* 0x000fe20000400000 */
[----:B------:R-:W-:-:S03]  /*13b0*/  FFMA R32, R33, R14, R32 ;  /* 0x0000000e21207223 */ /* 0x000fc60000000020 */
[----:B------:R-:W3:Y:S01]  /*13c0*/  SHFL.BFLY PT, R20, R25, 0x10, 0x1f ;  /* 0x0e001f0019147f89 */ /* 0x000ee200000e0000 */
[----:B------:R-:W-:-:S03]  /*13d0*/  FSEL R22, R13, R8, P2 ;  /* 0x000000080d167208 */ /* 0x000fc60001000000 */
[----:B------:R-:W4:Y:S02]  /*13e0*/  SHFL.BFLY PT, R19, R32, 0x10, 0x1f ;  /* 0x0e001f0020137f89 */ /* 0x000f2400000e0000 */
[----:B------:R-:W-:Y:S01]  /*13f0*/  @!P5 FMUL R22, R22, 16777216 ;  /* 0x4b8000001616d820 */ /* 0x000fe20000400000 */
[----:B-1----:R-:W-:Y:S01]  /*1400*/  FMUL R17, R17, R10 ;  /* 0x0000000a11117220 */ /* 0x002fe20000400000 */
[----:B------:R-:W-:-:S04]  /*1410*/  FADD R10, R6, R6 ;  /* 0x00000006060a7221 */ /* 0x000fc80000000000 */
[----:B------:R-:W1:Y:S01]  /*1420*/  MUFU.RCP R22, R22 ;  /* 0x0000001600167308 */ /* 0x000e620000001000 */
[----:B------:R-:W-:Y:S01]  /*1430*/  FSEL R14, R17, RZ, P3 ;  /* 0x000000ff110e7208 */ /* 0x000fe20001800000 */
[----:B0-----:R-:W-:Y:S01]  /*1440*/  FADD R21, R21, R18 ;  /* 0x0000001215157221 */ /* 0x001fe20000000000 */
[----:B------:R-:W-:Y:S01]  /*1450*/  FSETP.GEU.AND P4, PT, |R10|, 1.175494350822287508e-38, PT ;  /* 0x008000000a00780b */ /* 0x000fe20003f8e200 */
[----:B--2---:R-:W-:Y:S01]  /*1460*/  FADD R17, -R12, R15 ;  /* 0x0000000f0c117221 */ /* 0x004fe20000000100 */
[C---:B------:R-:W-:Y:S01]  /*1470*/  FMUL R15, R10.reuse, 0.25 ;  /* 0x3e8000000a0f7820 */ /* 0x040fe20000400000 */
[----:B------:R-:W-:Y:S02]  /*1480*/  FSETP.GT.AND P0, PT, |R10|, 8.50705917302346158658e+37, PT ;  /* 0x7e8000000a00780b */ /* 0x000fe40003f04200 */
[C---:B------:R-:W-:Y:S01]  /*1490*/  FMUL R16, R17.reuse, R17 ;  /* 0x0000001111107220 */ /* 0x040fe20000400000 */
[----:B------:R-:W-:Y:S01]  /*14a0*/  FFMA R12, R17, R14, R12 ;  /* 0x0000000e110c7223 */ /* 0x000fe2000000000c */
[----:B------:R-:W-:Y:S01]  /*14b0*/  FSEL R18, R15, R10, P0 ;  /* 0x0000000a0f127208 */ /* 0x000fe20000000000 */
[----:B---3--:R-:W-:Y:S01]  /*14c0*/  FADD R25, R25, R20 ;  /* 0x0000001419197221 */ /* 0x008fe20000000000 */
[----:B------:R-:W-:Y:S01]  /*14d0*/  FMUL R16, R5, R16 ;  /* 0x0000001005107220 */ /* 0x000fe20000400000 */
[----:B------:R-:W-:Y:S01]  /*14e0*/  FSEL R5, R9, R4, P2 ;  /* 0x0000000409057208 */ /* 0x000fe20001000000 */
[----:B------:R-:W0:Y:S01]  /*14f0*/  SHFL.BFLY PT, R17, R12, 0x8, 0x1f ;  /* 0x0d001f000c117f89 */ /* 0x000e2200000e0000 */
[----:B----4-:R-:W-:Y:S01]  /*1500*/  FADD R19, -R32, R19 ;  /* 0x0000001320137221 */ /* 0x010fe20000000100 */
[----:B------:R-:W-:Y:S01]  /*1510*/  FFMA R16, R14, R16, R21 ;  /* 0x000000100e107223 */ /* 0x000fe20000000015 */
[----:B------:R-:W-:Y:S01]  /*1520*/  @!P4 FMUL R18, R18, 16777216 ;  /* 0x4b8000001212c820 */ /* 0x000fe20000400000 */
[----:B------:R-:W-:Y:S01]  /*1530*/  @!P5 FMUL R5, R5, 16777216 ;  /* 0x4b8000000505d820 */ /* 0x000fe20000400000 */
[----:B------:R-:W-:Y:S01]  /*1540*/  FMUL R21, R19, R19 ;  /* 0x0000001313157220 */ /* 0x000fe20000400000 */
[----:B------:R-:W-:Y:S01]  /*1550*/  FSEL R11, R11, R6, P0 ;  /* 0x000000060b0b7208 */ /* 0x000fe20000000000 */
[----:B------:R-:W2:Y:S01]  /*1560*/  SHFL.BFLY PT, R9, R16, 0x8, 0x1f ;  /* 0x0d001f0010097f89 */ /* 0x000ea200000e0000 */
[----:B-1----:R-:W-:Y:S01]  /*1570*/  FMUL R22, R22, R5 ;  /* 0x0000000516167220 */ /* 0x002fe20000400000 */
[----:B------:R-:W-:Y:S01]  /*1580*/  FADD R5, R8, R8 ;  /* 0x0000000808057221 */ /* 0x000fe20000000000 */
[----:B------:R-:W-:Y:S01]  /*1590*/  FMUL R21, R4, R21 ;  /* 0x0000001504157220 */ /* 0x000fe20000400000 */
[----:B------:R-:W-:Y:S01]  /*15a0*/  FSETP.NEU.AND P0, PT, R8, RZ, PT ;  /* 0x000000ff0800720b */ /* 0x000fe20003f0d000 */
[----:B------:R-:W-:Y:S01]  /*15b0*/  FADD R4, R10, R10 ;  /* 0x0000000a0a047221 */ /* 0x000fe20000000000 */
[C---:B------:R-:W-:Y:S01]  /*15c0*/  FMUL R14, R5.reuse, 0.25 ;  /* 0x3e800000050e7820 */ /* 0x040fe20000400000 */
[C---:B------:R-:W-:Y:S01]  /*15d0*/  FSETP.GEU.AND P5, PT, |R5|.reuse, 1.175494350822287508e-38, PT ;  /* 0x008000000500780b */ /* 0x040fe20003fae200 */
[----:B------:R-:W1:Y:S01]  /*15e0*/  MUFU.RCP R18, R18 ;  /* 0x0000001200127308 */ /* 0x000e620000001000 */
[----:B------:R-:W-:Y:S01]  /*15f0*/  FSETP.GT.AND P2, PT, |R5|, 8.50705917302346158658e+37, PT ;  /* 0x7e8000000500780b */ /* 0x000fe20003f44200 */
[----:B------:R-:W-:Y:S01]  /*1600*/  @!P4 FMUL R11, R11, 16777216 ;  /* 0x4b8000000b0bc820 */ /* 0x000fe20000400000 */
[----:B------:R-:W-:-:S02]  /*1610*/  FSEL R22, R22, RZ, P0 ;  /* 0x000000ff16167208 */ /* 0x000fc40000000000 */
[----:B------:R-:W-:Y:S02]  /*1620*/  FSEL R24, R14, R5, P2 ;  /* 0x000000050e187208 */ /* 0x000fe40001000000 */
[C---:B------:R-:W-:Y:S01]  /*1630*/  FSETP.GEU.AND P4, PT, |R4|.reuse, 1.175494350822287508e-38, PT ;  /* 0x008000000400780b */ /* 0x040fe20003f8e200 */
[----:B------:R-:W-:Y:S01]  /*1640*/  FFMA R32, R19, R22, R32 ;  /* 0x0000001613207223 */ /* 0x000fe20000000020 */
[----:B------:R-:W-:Y:S01]  /*1650*/  FSETP.GT.AND P0, PT, |R4|, 8.50705917302346158658e+37, PT ;  /* 0x7e8000000400780b */ /* 0x000fe20003f04200 */
[----:B------:R-:W-:Y:S01]  /*1660*/  FFMA R21, R22, R21, R25 ;  /* 0x0000001516157223 */ /* 0x000fe20000000019 */
[----:B0-----:R-:W-:Y:S01]  /*1670*/  FADD R17, -R12, R17 ;  /* 0x000000110c117221 */ /* 0x001fe20000000100 */
[----:B------:R-:W-:Y:S01]  /*1680*/  @!P5 FMUL R24, R24, 16777216 ;  /* 0x4b8000001818d820 */ /* 0x000fe20000400000 */
[----:B------:R-:W0:Y:S01]  /*1690*/  SHFL.BFLY PT, R23, R32, 0x8, 0x1f ;  /* 0x0d001f0020177f89 */ /* 0x000e2200000e0000 */
[----:B------:R-:W-:Y:S01]  /*16a0*/  FSETP.NEU.AND P3, PT, R10, RZ, PT ;  /* 0x000000ff0a00720b */ /* 0x000fe20003f6d000 */
[----:B------:R-:W-:Y:S01]  /*16b0*/  FMUL R19, R17, R17 ;  /* 0x0000001111137220 */ /* 0x000fe20000400000 */
[----:B--2---:R-:W-:Y:S01]  /*16c0*/  FADD R16, R16, R9 ;  /* 0x0000000910107221 */ /* 0x004fe20000000000 */
[----:B------:R-:W-:Y:S01]  /*16d0*/  FMUL R9, R4, 0.25 ;  /* 0x3e80000004097820 */ /* 0x000fe20000400000 */
[----:B------:R-:W2:Y:S01]  /*16e0*/  MUFU.RCP R24, R24 ;  /* 0x0000001800187308 */ /* 0x000ea20000001000 */
[----:B-1----:R-:W-:Y:S01]  /*16f0*/  FMUL R11, R18, R11 ;  /* 0x0000000b120b7220 */ /* 0x002fe20000400000 */
[----:B------:R-:W1:Y:S01]  /*1700*/  SHFL.BFLY PT, R22, R21, 0x8, 0x1f ;  /* 0x0d001f0015167f89 */ /* 0x000e6200000e0000 */
[----:B------:R-:W-:Y:S01]  /*1710*/  FSEL R13, R13, R8, P2 ;  /* 0x000000080d0d7208 */ /* 0x000fe20001000000 */
[----:B------:R-:W-:Y:S01]  /*1720*/  FMUL R19, R6, R19 ;  /* 0x0000001306137220 */ /* 0x000fe20000400000 */
[----:B------:R-:W-:Y:S01]  /*1730*/  FSEL R20, R9, R4, P0 ;  /* 0x0000000409147208 */ /* 0x000fe20000000000 */
[----:B------:R-:W-:Y:S01]  /*1740*/  FADD R6, R5, R5 ;  /* 0x0000000505067221 */ /* 0x000fe20000000000 */
[----:B------:R-:W-:Y:S01]  /*1750*/  FSEL R11, R11, RZ, P3 ;  /* 0x000000ff0b0b7208 */ /* 0x000fe20001800000 */
[----:B------:R-:W-:Y:S01]  /*1760*/  @!P5 FMUL R13, R13, 16777216 ;  /* 0x4b8000000d0dd820 */ /* 0x000fe20000400000 */
[----:B------:R-:W-:Y:S01]  /*1770*/  FSEL R15, R15, R10, P0 ;  /* 0x0000000a0f0f7208 */ /* 0x000fe20000000000 */
[----:B------:R-:W-:Y:S01]  /*1780*/  @!P4 FMUL R20, R20, 16777216 ;  /* 0x4b8000001414c820 */ /* 0x000fe20000400000 */
[----:B------:R-:W-:Y:S01]  /*1790*/  FSETP.NEU.AND P0, PT, R5, RZ, PT ;  /* 0x000000ff0500720b */ /* 0x000fe20003f0d000 */
[----:B------:R-:W-:Y:S01]  /*17a0*/  FFMA R19, R11, R19, R16 ;  /* 0x000000130b137223 */ /* 0x000fe20000000010 */
[----:B------:R-:W-:Y:S01]  /*17b0*/  FFMA R12, R17, R11, R12 ;  /* 0x0000000b110c7223 */ /* 0x000fe2000000000c */
[----:B------:R-:W-:Y:S01]  /*17c0*/  @!P4 FMUL R15, R15, 16777216 ;  /* 0x4b8000000f0fc820 */ /* 0x000fe20000400000 */
[----:B------:R-:W-:Y:S01]  /*17d0*/  FSETP.GT.AND P4, PT, |R6|, 8.50705917302346158658e+37, PT ;  /* 0x7e8000000600780b */ /* 0x000fe20003f84200 */
[----:B------:R-:W3:Y:S01]  /*17e0*/  MUFU.RCP R20, R20 ;  /* 0x0000001400147308 */ /* 0x000ee20000001000 */
[----:B--2---:R-:W-:Y:S01]  /*17f0*/  FMUL R24, R24, R13 ;  /* 0x0000000d18187220 */ /* 0x004fe20000400000 */
[----:B------:R-:W2:Y:S01]  /*1800*/  SHFL.BFLY PT, R18, R19, 0x4, 0x1f ;  /* 0x0c801f0013127f89 */ /* 0x000ea200000e0000 */
[----:B0-----:R-:W-:Y:S01]  /*1810*/  FADD R23, -R32, R23 ;  /* 0x0000001720177221 */ /* 0x001fe20000000100 */
[----:B------:R-:W-:-:S02]  /*1820*/  FSETP.NEU.AND P5, PT, R4, RZ, PT ;  /* 0x000000ff0400720b */ /* 0x000fc40003fad000 */
[----:B------:R-:W-:Y:S01]  /*1830*/  FSEL R24, R24, RZ, P0 ;  /* 0x000000ff18187208 */ /* 0x000fe20000000000 */
[----:B------:R-:W0:Y:S01]  /*1840*/  SHFL.BFLY PT, R17, R12, 0x4, 0x1f ;  /* 0x0c801f000c117f89 */ /* 0x000e2200000e0000 */
[----:B------:R-:W-:Y:S01]  /*1850*/  FSETP.GEU.AND P0, PT, |R6|, 1.175494350822287508e-38, PT ;  /* 0x008000000600780b */ /* 0x000fe20003f0e200 */
[----:B------:R-:W-:Y:S01]  /*1860*/  FMUL R11, R23, R23 ;  /* 0x00000017170b7220 */ /* 0x000fe20000400000 */
[----:B-1----:R-:W-:Y:S01]  /*1870*/  FADD R21, R21, R22 ;  /* 0x0000001615157221 */ /* 0x002fe20000000000 */
[----:B------:R-:W-:Y:S01]  /*1880*/  FFMA R32, R23, R24, R32 ;  /* 0x0000001817207223 */ /* 0x000fe20000000020 */
[----:B------:R-:W-:Y:S01]  /*1890*/  FSEL R25, R14, R5, P4 ;  /* 0x000000050e197208 */ /* 0x000fe20002000000 */
[----:B------:R-:W-:Y:S01]  /*18a0*/  FMUL R11, R8, R11 ;  /* 0x0000000b080b7220 */ /* 0x000fe20000400000 */
[----:B------:R-:W-:Y:S01]  /*18b0*/  FADD R8, R4, R4 ;  /* 0x0000000404087221 */ /* 0x000fe20000000000 */
[----:B---3--:R-:W-:Y:S01]  /*18c0*/  FMUL R20, R20, R15 ;  /* 0x0000000f14147220 */ /* 0x008fe20000400000 */
[----:B------:R-:W-:Y:S01]  /*18d0*/  FMUL R15, R6, 0.25 ;  /* 0x3e800000060f7820 */ /* 0x000fe20000400000 */
[----:B------:R-:W-:-:S02]  /*18e0*/  FFMA R16, R24, R11, R21 ;  /* 0x0000000b18107223 */ /* 0x000fc40000000015 */
[C---:B------:R-:W-:Y:S01]  /*18f0*/  FSETP.GEU.AND P2, PT, |R8|.reuse, 1.175494350822287508e-38, PT ;  /* 0x008000000800780b */ /* 0x040fe20003f4e200 */
[----:B------:R-:W-:Y:S01]  /*1900*/  FMUL R13, R8, 0.25 ;  /* 0x3e800000080d7820 */ /* 0x000fe20000400000 */
[----:B------:R-:W1:Y:S01]  /*1910*/  SHFL.BFLY PT, R21, R32, 0x4, 0x1f ;  /* 0x0c801f0020157f89 */ /* 0x000e6200000e0000 */
[----:B------:R-:W-:Y:S01]  /*1920*/  FSEL R22, R15, R6, P4 ;  /* 0x000000060f167208 */ /* 0x000fe20002000000 */
[----:B------:R-:W-:Y:S01]  /*1930*/  FADD R11, R6, R6 ;  /* 0x00000006060b7221 */ /* 0x000fe20000000000 */
[----:B------:R-:W-:Y:S01]  /*1940*/  FSETP.GT.AND P3, PT, |R8|, 8.50705917302346158658e+37, PT ;  /* 0x7e8000000800780b */ /* 0x000fe20003f64200 */
[----:B------:R-:W3:Y:S01]  /*1950*/  SHFL.BFLY PT, R23, R16, 0x4, 0x1f ;  /* 0x0c801f0010177f89 */ /* 0x000ee200000e0000 */
[----:B--2---:R-:W-:Y:S01]  /*1960*/  FADD R19, R19, R18 ;  /* 0x0000001213137221 */ /* 0x004fe20000000000 */
[----:B------:R-:W-:Y:S01]  /*1970*/  @!P0 FMUL R22, R22, 16777216 ;  /* 0x4b80000016168820 */ /* 0x000fe20000400000 */
[----:B------:R-:W-:Y:S01]  /*1980*/  FSEL R18, R13, R8, P3 ;  /* 0x000000080d127208 */ /* 0x000fe20001800000 */
[----:B------:R-:W-:Y:S01]  /*1990*/  @!P0 FMUL R25, R25, 16777216 ;  /* 0x4b80000019198820 */ /* 0x000fe20000400000 */
[----:B------:R-:W-:Y:S01]  /*19a0*/  FSEL R20, R20, RZ, P5 ;  /* 0x000000ff14147208 */ /* 0x000fe20002800000 */
[----:B0-----:R-:W-:Y:S01]  /*19b0*/  FADD R17, -R12, R17 ;  /* 0x000000110c117221 */ /* 0x001fe20000000100 */
[----:B------:R-:W-:Y:S01]  /*19c0*/  FSETP.GEU.AND P4, PT, |R11|, 1.175494350822287508e-38, PT ;  /* 0x008000000b00780b */ /* 0x000fe20003f8e200 */
[----:B------:R-:W0:Y:S01]  /*19d0*/  MUFU.RCP R22, R22 ;  /* 0x0000001600167308 */ /* 0x000e220000001000 */
[----:B------:R-:W-:Y:S01]  /*19e0*/  @!P2 FMUL R18, R18, 16777216 ;  /* 0x4b8000001212a820 */ /* 0x000fe20000400000 */
[C---:B------:R-:W-:Y:S01]  /*19f0*/  FFMA R14, R17.reuse, R20, R12 ;  /* 0x00000014110e7223 */ /* 0x040fe2000000000c */
[----:B------:R-:W-:Y:S01]  /*1a00*/  FMUL R17, R17, R17 ;  /* 0x0000001111117220 */ /* 0x000fe20000400000 */
[----:B------:R-:W-:Y:S01]  /*1a10*/  FMUL R12, R11, 0.25 ;  /* 0x3e8000000b0c7820 */ /* 0x000fe20000400000 */
[----:B------:R-:W-:-:S02]  /*1a20*/  FSETP.NEU.AND P0, PT, R6, RZ, PT ;  /* 0x000000ff0600720b */ /* 0x000fc40003f0d000 */
[----:B------:R-:W-:Y:S01]  /*1a30*/  FMUL R10, R10, R17 ;  /* 0x000000110a0a7220 */ /* 0x000fe20000400000 */
[----:B------:R-:W2:Y:S01]  /*1a40*/  MUFU.RCP R18, R18 ;  /* 0x0000001200127308 */ /* 0x000ea20000001000 */
[----:B------:R-:W-:Y:S01]  /*1a50*/  FSETP.GT.AND P5, PT, |R11|, 8.50705917302346158658e+37, PT ;  /* 0x7e8000000b00780b */ /* 0x000fe20003fa4200 */
[----:B------:R-:W4:Y:S01]  /*1a60*/  SHFL.BFLY PT, R17, R14, 0x2, 0x1f ;  /* 0x0c401f000e117f89 */ /* 0x000f2200000e0000 */
[----:B------:R-:W-:Y:S01]  /*1a70*/  FFMA R10, R20, R10, R19 ;  /* 0x0000000a140a7223 */ /* 0x000fe20000000013 */
[----:B------:R-:W-:Y:S01]  /*1a80*/  FSEL R19, R9, R4, P3 ;  /* 0x0000000409137208 */ /* 0x000fe20001800000 */
[----:B-1----:R-:W-:Y:S01]  /*1a90*/  FADD R21, -R32, R21 ;  /* 0x0000001520157221 */ /* 0x002fe20000000100 */
[----:B------:R-:W-:Y:S01]  /*1aa0*/  FSEL R24, R12, R11, P5 ;  /* 0x0000000b0c187208 */ /* 0x000fe20002800000 */
[----:B0-----:R-:W-:Y:S02]  /*1ab0*/  FMUL R22, R22, R25 ;  /* 0x0000001916167220 */ /* 0x001fe40000400000 */
[----:B------:R-:W-:Y:S01]  /*1ac0*/  @!P2 FMUL R19, R19, 16777216 ;  /* 0x4b8000001313a820 */ /* 0x000fe20000400000 */
[----:B------:R-:W-:Y:S01]  /*1ad0*/  FMUL R20, R21, R21 ;  /* 0x0000001515147220 */ /* 0x000fe20000400000 */
[----:B------:R-:W-:Y:S01]  /*1ae0*/  @!P4 FMUL R24, R24, 16777216 ;  /* 0x4b8000001818c820 */ /* 0x000fe20000400000 */
[----:B------:R-:W0:Y:S01]  /*1af0*/  SHFL.BFLY PT, R9, R10, 0x2, 0x1f ;  /* 0x0c401f000a097f89 */ /* 0x000e2200000e0000 */
[----:B------:R-:W-:Y:S01]  /*1b00*/  FSEL R22, R22, RZ, P0 ;  /* 0x000000ff16167208 */ /* 0x000fe20000000000 */
[----:B---3--:R-:W-:Y:S01]  /*1b10*/  FADD R23, R16, R23 ;  /* 0x0000001710177221 */ /* 0x008fe20000000000 */
[----:B------:R-:W-:Y:S01]  /*1b20*/  FMUL R20, R5, R20 ;  /* 0x0000001405147220 */ /* 0x000fe20000400000 */
[----:B--2---:R-:W-:Y:S01]  /*1b30*/  FMUL R18, R18, R19 ;  /* 0x0000001312127220 */ /* 0x004fe20000400000 */
[----:B------:R-:W1:Y:S01]  /*1b40*/  MUFU.RCP R24, R24 ;  /* 0x0000001800187308 */ /* 0x000e620000001000 */
[----:B------:R-:W-:Y:S01]  /*1b50*/  FFMA R32, R21, R22, R32 ;  /* 0x0000001615207223 */ /* 0x000fe20000000020 */
[----:B------:R-:W-:Y:S01]  /*1b60*/  FFMA R20, R22, R20, R23 ;  /* 0x0000001416147223 */ /* 0x000fe20000000017 */
[----:B------:R-:W-:Y:S01]  /*1b70*/  FSEL R25, R15, R6, P5 ;  /* 0x000000060f197208 */ /* 0x000fe20002800000 */
[C---:B------:R-:W-:Y:S01]  /*1b80*/  FADD R16, R8.reuse, R8 ;  /* 0x0000000808107221 */ /* 0x040fe20000000000 */
[----:B------:R-:W-:Y:S01]  /*1b90*/  FSETP.NEU.AND P0, PT, R8, RZ, PT ;  /* 0x000000ff0800720b */ /* 0x000fe20003f0d000 */
[----:B------:R-:W2:Y:S01]  /*1ba0*/  SHFL.BFLY PT, R19, R32, 0x2, 0x1f ;  /* 0x0c401f0020137f89 */ /* 0x000ea200000e0000 */
[----:B------:R-:W-:Y:S01]  /*1bb0*/  FSETP.NEU.AND P2, PT, R11, RZ, PT ;  /* 0x000000ff0b00720b */ /* 0x000fe20003f4d000 */
[----:B------:R-:W-:Y:S01]  /*1bc0*/  @!P4 FMUL R25, R25, 16777216 ;  /* 0x4b8000001919c820 */ /* 0x000fe20000400000 */
[----:B----4-:R-:W-:Y:S01]  /*1bd0*/  FADD R17, -R14, R17 ;  /* 0x000000110e117221 */ /* 0x010fe20000000100 */
[----:B------:R-:W3:Y:S01]  /*1be0*/  SHFL.BFLY PT, R21, R20, 0x2, 0x1f ;  /* 0x0c401f0014157f89 */ /* 0x000ee200000e0000 */
[----:B------:R-:W-:-:S02]  /*1bf0*/  FSEL R5, R18, RZ, P0 ;  /* 0x000000ff12057208 */ /* 0x000fc40000000000 */
[----:B------:R-:W-:Y:S01]  /*1c00*/  FMUL R15, R17, R17 ;  /* 0x00000011110f7220 */ /* 0x000fe20000400000 */
[----:B------:R-:W-:Y:S01]  /*1c10*/  FSETP.GEU.AND P0, PT, |R16|, 1.175494350822287508e-38, PT ;  /* 0x008000001000780b */ /* 0x000fe20003f0e200 */
[----:B------:R-:W4:Y:S01]  /*1c20*/  S2R R18, SR_TID.X ;  /* 0x0000000000127919 */ /* 0x000f220000002100 */
[----:B-1----:R-:W-:Y:S01]  /*1c30*/  FMUL R24, R24, R25 ;  /* 0x0000001918187220 */ /* 0x002fe20000400000 */
[----:B------:R-:W-:Y:S01]  /*1c40*/  FMUL R15, R4, R15 ;  /* 0x0000000f040f7220 */ /* 0x000fe20000400000 */
[----:B------:R-:W-:Y:S01]  /*1c50*/  FADD R4, R11, R11 ;  /* 0x0000000b0b047221 */ /* 0x000fe20000000000 */
[----:B0-----:R-:W-:Y:S01]  /*1c60*/  FADD R10, R10, R9 ;  /* 0x000000090a0a7221 */ /* 0x001fe20000000000 */
[----:B------:R-:W-:Y:S01]  /*1c70*/  FFMA R14, R17, R5, R14 ;  /* 0x00000005110e7223 */ /* 0x000fe2000000000e */
[----:B------:R-:W-:Y:S01]  /*1c80*/  FSEL R24, R24, RZ, P2 ;  /* 0x000000ff18187208 */ /* 0x000fe20001000000 */
[----:B------:R-:W-:Y:S01]  /*1c90*/  FMUL R9, R16, 0.25 ;  /* 0x3e80000010097820 */ /* 0x000fe20000400000 */
[----:B------:R-:W-:Y:S01]  /*1ca0*/  FSETP.GEU.AND P3, PT, |R4|, 1.175494350822287508e-38, PT ;  /* 0x008000000400780b */ /* 0x000fe20003f6e200 */
[----:B------:R-:W-:Y:S01]  /*1cb0*/  FFMA R5, R5, R15, R10 ;  /* 0x0000000f05057223 */ /* 0x000fe2000000000a */
[----:B------:R-:W-:Y:S01]  /*1cc0*/  FSETP.GT.AND P4, PT, |R16|, 8.50705917302346158658e+37, PT ;  /* 0x7e8000001000780b */ /* 0x000fe20003f84200 */
[C---:B------:R-:W-:Y:S01]  /*1cd0*/  FMUL R15, R4.reuse, 0.25 ;  /* 0x3e800000040f7820 */ /* 0x040fe20000400000 */
[----:B------:R-:W-:-:S02]  /*1ce0*/  FSETP.GT.AND P5, PT, |R4|, 8.50705917302346158658e+37, PT ;  /* 0x7e8000000400780b */ /* 0x000fc40003fa4200 */
[----:B------:R-:W-:Y:S01]  /*1cf0*/  FSEL R10, R9, R16, P4 ;  /* 0x00000010090a7208 */ /* 0x000fe20002000000 */
[----:B--2---:R-:W-:Y:S01]  /*1d00*/  FADD R19, -R32, R19 ;  /* 0x0000001320137221 */ /* 0x004fe20000000100 */
[----:B------:R-:W-:Y:S01]  /*1d10*/  FSEL R17, R15, R4, P5 ;  /* 0x000000040f117208 */ /* 0x000fe20002800000 */
[----:B------:R-:W0:Y:S01]  /*1d20*/  SHFL.BFLY PT, R9, R14, 0x1, 0x1f ;  /* 0x0c201f000e097f89 */ /* 0x000e2200000e0000 */
[----:B------:R-:W-:Y:S01]  /*1d30*/  FSEL R13, R13, R8, P4 ;  /* 0x000000080d0d7208 */ /* 0x000fe20002000000 */
[C---:B------:R-:W-:Y:S01]  /*1d40*/  FFMA R32, R19.reuse, R24, R32 ;  /* 0x0000001813207223 */ /* 0x040fe20000000020 */
[----:B------:R-:W-:Y:S01]  /*1d50*/  FMUL R19, R19, R19 ;  /* 0x0000001313137220 */ /* 0x000fe20000400000 */
[----:B---3--:R-:W-:Y:S01]  /*1d60*/  FADD R21, R20, R21 ;  /* 0x0000001514157221 */ /* 0x008fe20000000000 */
[----:B------:R-:W-:Y:S01]  /*1d70*/  @!P0 FMUL R10, R10, 16777216 ;  /* 0x4b8000000a0a8820 */ /* 0x000fe20000400000 */
[----:B------:R-:W-:Y:S01]  /*1d80*/  @!P3 FMUL R17, R17, 16777216 ;  /* 0x4b8000001111b820 */ /* 0x000fe20000400000 */
[----:B------:R-:W-:Y:S01]  /*1d90*/  FMUL R19, R6, R19 ;  /* 0x0000001306137220 */ /* 0x000fe20000400000 */
[----:B------:R-:W1:Y:S01]  /*1da0*/  SHFL.BFLY PT, R15, R32, 0x1, 0x1f ;  /* 0x0c201f00200f7f89 */ /* 0x000e6200000e0000 */
[----:B------:R-:W-:Y:S01]  /*1db0*/  FSEL R12, R12, R11, P5 ;  /* 0x0000000b0c0c7208 */ /* 0x000fe20002800000 */
[----:B------:R-:W-:Y:S01]  /*1dc0*/  @!P0 FMUL R13, R13, 16777216 ;  /* 0x4b8000000d0d8820 */ /* 0x000fe20000400000 */
[----:B------:R-:W-:Y:S01]  /*1dd0*/  FFMA R21, R24, R19, R21 ;  /* 0x0000001318157223 */ /* 0x000fe20000000015 */
[----:B------:R-:W2:Y:S01]  /*1de0*/  SHFL.BFLY PT, R6, R5, 0x1, 0x1f ;  /* 0x0c201f0005067f89 */ /* 0x000ea200000e0000 */
[----:B------:R-:W3:Y:S01]  /*1df0*/  MUFU.RCP R10, R10 ;  /* 0x0000000a000a7308 */ /* 0x000ee20000001000 */
[----:B------:R-:W-:Y:S01]  /*1e00*/  @!P3 FMUL R12, R12, 16777216 ;  /* 0x4b8000000c0cb820 */ /* 0x000fe20000400000 */
[----:B------:R-:W-:Y:S01]  /*1e10*/  FSETP.NEU.AND P4, PT, R16, RZ, PT ;  /* 0x000000ff1000720b */ /* 0x000fe20003f8d000 */
[----:B------:R-:W5:Y:S01]  /*1e20*/  SHFL.BFLY PT, R20, R21, 0x1, 0x1f ;  /* 0x0c201f0015147f89 */ /* 0x000f6200000e0000 */
[----:B------:R-:W-:-:S02]  /*1e30*/  FSETP.NEU.AND P0, PT, R4, RZ, PT ;  /* 0x000000ff0400720b */ /* 0x000fc40003f0d000 */
[----:B----4-:R-:W-:Y:S02]  /*1e40*/  LOP3.LUT P2, RZ, R18, 0x1f, RZ, 0xc0, !PT ;  /* 0x0000001f12ff7812 */ /* 0x010fe4000784c0ff */
[----:B------:R-:W4:Y:S01]  /*1e50*/  MUFU.RCP R17, R17 ;  /* 0x0000001100117308 */ /* 0x000f220000001000 */
[--C-:B------:R-:W-:Y:S01]  /*1e60*/  SHF.R.U32.HI R19, RZ, 0x3, R18.reuse ;  /* 0x00000003ff137819 */ /* 0x100fe20000011612 */
[----:B0-----:R-:W-:Y:S01]  /*1e70*/  FADD R9, -R14, R9 ;  /* 0x000000090e097221 */ /* 0x001fe20000000100 */
[----:B------:R-:W-:Y:S02]  /*1e80*/  ISETP.GE.AND P3, PT, R18, 0x8, PT ;  /* 0x000000081200780c */ /* 0x000fe40003f66270 */
[----:B------:R-:W-:Y:S01]  /*1e90*/  LOP3.LUT R19, R19, 0xc, RZ, 0xc0, !PT ;  /* 0x0000000c13137812 */ /* 0x000fe200078ec0ff */
[----:B---3--:R-:W-:Y:S01]  /*1ea0*/  FMUL R10, R10, R13 ;  /* 0x0000000d0a0a7220 */ /* 0x008fe20000400000 */
[----:B------:R-:W-:Y:S01]  /*1eb0*/  FMUL R13, R9, R9 ;  /* 0x00000009090d7220 */ /* 0x000fe20000400000 */
[----:B------:R-:W-:Y:S01]  /*1ec0*/  LOP3.LUT R29, R29, 0x1, R18, 0xf8, !PT ;  /* 0x000000011d1d7812 */ /* 0x000fe200078ef812 */
[----:B-1----:R-:W-:-:S02]  /*1ed0*/  FADD R15, -R32, R15 ;  /* 0x0000000f200f7221 */ /* 0x002fc40000000100 */
[----:B------:R-:W-:Y:S01]  /*1ee0*/  @!P2 STS [R19+0x40], R16 ;  /* 0x000040101300a388 */ /* 0x000fe20000000800 */
[----:B------:R-:W-:Y:S01]  /*1ef0*/  FSEL R10, R10, RZ, P4 ;  /* 0x000000ff0a0a7208 */ /* 0x000fe20002000000 */
[----:B------:R-:W-:Y:S01]  /*1f00*/  FMUL R13, R8, R13 ;  /* 0x0000000d080d7220 */ /* 0x000fe20000400000 */
[----:B--2---:R-:W-:Y:S01]  /*1f10*/  FADD R5, R5, R6 ;  /* 0x0000000605057221 */ /* 0x004fe20000000000 */
[----:B----4-:R-:W-:Y:S01]  /*1f20*/  FMUL R17, R17, R12 ;  /* 0x0000000c11117220 */ /* 0x010fe20000400000 */
[----:B------:R-:W-:Y:S01]  /*1f30*/  FMUL R6, R15, R15 ;  /* 0x0000000f0f067220 */ /* 0x000fe20000400000 */
[----:B------:R-:W-:Y:S01]  /*1f40*/  FFMA R14, R9, R10, R14 ;  /* 0x0000000a090e7223 */ /* 0x000fe2000000000e */
[----:B-----5:R-:W-:Y:S01]  /*1f50*/  FADD R20, R21, R20 ;  /* 0x0000001415147221 */ /* 0x020fe20000000000 */
[----:B------:R-:W-:Y:S01]  /*1f60*/  FFMA R10, R10, R13, R5 ;  /* 0x0000000d0a0a7223 */ /* 0x000fe20000000005 */
[----:B------:R-:W-:Y:S01]  /*1f70*/  FSEL R17, R17, RZ, P0 ;  /* 0x000000ff11117208 */ /* 0x000fe20000000000 */
[----:B------:R-:W-:Y:S01]  /*1f80*/  FMUL R6, R11, R6 ;  /* 0x000000060b067220 */ /* 0x000fe20000400000 */
[----:B------:R-:W-:Y:S01]  /*1f90*/  @!P2 STS [R19+0x50], R4 ;  /* 0x000050041300a388 */ /* 0x000fe20000000800 */
[----:B------:R-:W-:Y:S01]  /*1fa0*/  IMAD.MOV.U32 R12, RZ, RZ, 0x7f800000 ;  /* 0x7f800000ff0c7424 */ /* 0x000fe200078e00ff */
[----:B------:R-:W-:Y:S01]  /*1fb0*/  LOP3.LUT R28, R18, 0x1, RZ, 0xc0, !PT ;  /* 0x00000001121c7812 */ /* 0x000fe200078ec0ff */
[----:B------:R-:W-:Y:S01]  /*1fc0*/  FFMA R32, R15, R17, R32 ;  /* 0x000000110f207223 */ /* 0x000fe20000000020 */
[----:B------:R-:W-:Y:S01]  /*1fd0*/  FFMA R20, R17, R6, R20 ;  /* 0x0000000611147223 */ /* 0x000fe20000000014 */
[----:B------:R0:W-:Y:S01]  /*1fe0*/  @!P2 STS [R19], R14 ;  /* 0x0000000e1300a388 */ /* 0x0001e20000000800 */
[----:B------:R-:W-:-:S03]  /*1ff0*/  IMAD.MOV.U32 R17, RZ, RZ, 0x7f800000 ;  /* 0x7f800000ff117424 */ /* 0x000fc600078e00ff */
[----:B------:R-:W-:Y:S04]  /*2000*/  @!P2 STS [R19+0x10], R32 ;  /* 0x000010201300a388 */ /* 0x000fe80000000800 */
[----:B------:R-:W-:Y:S01]  /*2010*/  @!P2 STS [R19+0x20], R10 ;  /* 0x0000200a1300a388 */ /* 0x000fe20000000800 */
[----:B0-----:R-:W-:-:S03]  /*2020*/  IMAD.MOV.U32 R14, RZ, RZ, 0x7f800000 ;  /* 0x7f800000ff0e7424 */ /* 0x001fc600078e00ff */
[----:B------:R-:W-:Y:S04]  /*2030*/  @!P2 STS [R19+0x30], R20 ;  /* 0x000030141300a388 */ /* 0x000fe80000000800 */
[----:B------:R-:W-:Y:S06]  /*2040*/  BAR.SYNC.DEFER_BLOCKING 0x0 ;  /* 0x0000000000007b1d */ /* 0x000fec0000010000 */
[----:B------:R-:W0:Y:S04]  /*2050*/  @!P3 LDS R3, [R18.X4+0x40] ;  /* 0x000040001203b984 */ /* 0x000e280000004800 */
[----:B------:R-:W-:Y:S04]  /*2060*/  @!P3 LDS R2, [R18.X4] ;  /* 0x000000001202b984 */ /* 0x000fe80000004800 */
[----:B------:R-:W1:Y:S04]  /*2070*/  @!P3 LDS R0, [R18.X4+0x20] ;  /* 0x000020001200b984 */ /* 0x000e680000004800 */
[----:B0-----:R-:W0:Y:S04]  /*2080*/  SHFL.BFLY PT, R6, R3, 0x2, 0x1f ;  /* 0x0c401f0003067f89 */ /* 0x001e2800000e0000 */
[----:B-1----:R-:W1:Y:S01]  /*2090*/  SHFL.BFLY PT, R9, R0, 0x2, 0x1f ;  /* 0x0c401f0000097f89 */ /* 0x002e6200000e0000 */
[----:B0-----:R-:W-:-:S04]  /*20a0*/  FADD R8, R3, R6 ;  /* 0x0000000603087221 */ /* 0x001fc80000000000 */
[C---:B------:R-:W-:Y:S01]  /*20b0*/  FMUL R5, R8.reuse, 0.25 ;  /* 0x3e80000008057820 */ /* 0x040fe20000400000 */
[C---:B------:R-:W-:Y:S01]  /*20c0*/  FSETP.GEU.AND P4, PT, |R8|.reuse, 1.175494350822287508e-38, PT ;  /* 0x008000000800780b */ /* 0x040fe20003f8e200 */
[----:B------:R-:W0:Y:S01]  /*20d0*/  SHFL.BFLY PT, R13, R8, 0x1, 0x1f ;  /* 0x0c201f00080d7f89 */ /* 0x000e2200000e0000 */
[----:B------:R-:W-:Y:S01]  /*20e0*/  FSETP.GT.AND P0, PT, |R8|, 8.50705917302346158658e+37, PT ;  /* 0x7e8000000800780b */ /* 0x000fe20003f04200 */
[----:B-1----:R-:W-:-:S03]  /*20f0*/  FADD R0, R0, R9 ;  /* 0x0000000900007221 */ /* 0x002fc60000000000 */
[----:B------:R-:W-:Y:S02]  /*2100*/  FSEL R4, R5, R8, P0 ;  /* 0x0000000805047208 */ /* 0x000fe40000000000 */
[----:B------:R-:W1:Y:S05]  /*2110*/  SHFL.BFLY PT, R5, R2, 0x2, 0x1f ;  /* 0x0c401f0002057f89 */ /* 0x000e6a00000e0000 */
[----:B------:R-:W-:Y:S02]  /*2120*/  @!P4 FMUL R4, R4, 16777216 ;  /* 0x4b8000000404c820 */ /* 0x000fe40000400000 */
[----:B------:R-:W-:Y:S01]  /*2130*/  @P0 FMUL R6, R6, 0.25 ;  /* 0x3e80000006060820 */ /* 0x000fe20000400000 */
[----:B------:R-:W-:Y:S01]  /*2140*/  FSETP.NEU.AND P0, PT, R8, RZ, PT ;  /* 0x000000ff0800720b */ /* 0x000fe20003f0d000 */
[----:B------:R-:W2:Y:S02]  /*2150*/  MUFU.RCP R11, R4 ;  /* 0x00000004000b7308 */ /* 0x000ea40000001000 */
[----:B------:R-:W-:Y:S01]  /*2160*/  @!P4 FMUL R6, R6, 16777216 ;  /* 0x4b8000000606c820 */ /* 0x000fe20000400000 */
[----:B0-----:R-:W-:-:S05]  /*2170*/  FADD R15, R8, R13 ;  /* 0x0000000d080f7221 */ /* 0x001fca0000000000 */
[----:B------:R-:W-:Y:S01]  /*2180*/  FSETP.GEU.AND P4, PT, |R15|, 1.175494350822287508e-38, PT ;  /* 0x008000000f00780b */ /* 0x000fe20003f8e200 */
[----:B-1----:R-:W-:Y:S01]  /*2190*/  FADD R5, -R2, R5 ;  /* 0x0000000502057221 */ /* 0x002fe20000000100 */
[----:B--2---:R-:W-:Y:S01]  /*21a0*/  FMUL R11, R11, R6 ;  /* 0x000000060b0b7220 */ /* 0x004fe20000400000 */
[----:B------:R-:W-:Y:S02]  /*21b0*/  FMUL R6, R15, 0.25 ;  /* 0x3e8000000f067820 */ /* 0x000fe40000400000 */
[----:B------:R-:W-:Y:S02]  /*21c0*/  FMUL R4, R5, R5 ;  /* 0x0000000505047220 */ /* 0x000fe40000400000 */
[----:B------:R-:W-:Y:S02]  /*21d0*/  FSEL R11, R11, RZ, P0 ;  /* 0x000000ff0b0b7208 */ /* 0x000fe40000000000 */
[----:B------:R-:W-:Y:S01]  /*21e0*/  FSETP.GT.AND P0, PT, |R15|, 8.50705917302346158658e+37, PT ;  /* 0x7e8000000f00780b */ /* 0x000fe20003f04200 */
[----:B------:R-:W-:-:S02]  /*21f0*/  FMUL R4, R3, R4 ;  /* 0x0000000403047220 */ /* 0x000fc40000400000 */
[----:B------:R-:W-:Y:S01]  /*2200*/  FFMA R2, R5, R11, R2 ;  /* 0x0000000b05027223 */ /* 0x000fe20000000002 */
[----:B------:R-:W-:Y:S01]  /*2210*/  FSEL R6, R6, R15, P0 ;  /* 0x0000000f06067208 */ /* 0x000fe20000000000 */
[----:B------:R-:W-:Y:S01]  /*2220*/  FFMA R0, R11, R4, R0 ;  /* 0x000000040b007223 */ /* 0x000fe20000000000 */
[----:B------:R-:W-:Y:S02]  /*2230*/  IMAD.MOV.U32 R11, RZ, RZ, 0x39aaaaab ;  /* 0x39aaaaabff0b7424 */ /* 0x000fe400078e00ff */
[----:B------:R-:W0:Y:S01]  /*2240*/  SHFL.BFLY PT, R3, R2, 0x1, 0x1f ;  /* 0x0c201f0002037f89 */ /* 0x000e2200000e0000 */
[----:B------:R-:W-:-:S03]  /*2250*/  @!P4 FMUL R6, R6, 16777216 ;  /* 0x4b8000000606c820 */ /* 0x000fc60000400000 */
[----:B------:R-:W1:Y:S01]  /*2260*/  SHFL.BFLY PT, R5, R0, 0x1, 0x1f ;  /* 0x0c201f0000057f89 */ /* 0x000e6200000e0000 */
[----:B------:R-:W-:Y:S01]  /*2270*/  @P0 FMUL R13, R13, 0.25 ;  /* 0x3e8000000d0d0820 */ /* 0x000fe20000400000 */
[C---:B------:R-:W-:Y:S01]  /*2280*/  LOP3.LUT P0, RZ, R18.reuse, 0x3, RZ, 0xc0, !PT ;  /* 0x0000000312ff7812 */ /* 0x040fe2000780c0ff */
[----:B------:R-:W2:Y:S02]  /*2290*/  MUFU.RCP R6, R6 ;  /* 0x0000000600067308 */ /* 0x000ea40000001000 */
[----:B------:R-:W-:Y:S01]  /*22a0*/  @!P4 FMUL R13, R13, 16777216 ;  /* 0x4b8000000d0dc820 */ /* 0x000fe20000400000 */
[----:B------:R-:W-:Y:S02]  /*22b0*/  FSETP.NEU.AND P4, PT, R15, RZ, PT ;  /* 0x000000ff0f00720b */ /* 0x000fe40003f8d000 */
[----:B------:R-:W-:Y:S01]  /*22c0*/  ISETP.LT.AND P0, PT, R18, 0x8, !P0 ;  /* 0x000000081200780c */ /* 0x000fe20004701270 */
[----:B--2---:R-:W-:Y:S01]  /*22d0*/  FMUL R13, R6, R13 ;  /* 0x0000000d060d7220 */ /* 0x004fe20000400000 */
[----:B0-----:R-:W-:-:S11]  /*22e0*/  FADD R3, -R2, R3 ;  /* 0x0000000302037221 */ /* 0x001fd60000000100 */
[----:B------:R0:W-:Y:S01]  /*22f0*/  @P0 STS [R18.X4+0x40], R15 ;  /* 0x0000400f12000388 */ /* 0x0001e20000004800 */
[----:B------:R-:W-:Y:S01]  /*2300*/  FMUL R9, R3, R3 ;  /* 0x0000000303097220 */ /* 0x000fe20000400000 */
[----:B------:R-:W-:Y:S01]  /*2310*/  FSEL R13, R13, RZ, P4 ;  /* 0x000000ff0d0d7208 */ /* 0x000fe20002000000 */
[----:B-1----:R-:W-:Y:S01]  /*2320*/  FADD R4, R0, R5 ;  /* 0x0000000500047221 */ /* 0x002fe20000000000 */
[----:B------:R-:W-:Y:S01]  /*2330*/  IMAD.MOV.U32 R5, RZ, RZ, 0x4 ;  /* 0x00000004ff057424 */ /* 0x000fe200078e00ff */
[----:B------:R-:W-:Y:S01]  /*2340*/  FMUL R9, R8, R9 ;  /* 0x0000000908097220 */ /* 0x000fe20000400000 */
[----:B------:R-:W-:Y:S01]  /*2350*/  SHF.R.U32.HI R8, RZ, 0x4, R18 ;  /* 0x00000004ff087819 */ /* 0x000fe20000011612 */
[----:B------:R-:W-:Y:S01]  /*2360*/  FFMA R3, R3, R13, R2 ;  /* 0x0000000d03037223 */ /* 0x000fe20000000002 */
[----:B0-----:R-:W-:Y:S01]  /*2370*/  IMAD.MOV.U32 R15, RZ, RZ, 0x7f800000 ;  /* 0x7f800000ff0f7424 */ /* 0x001fe200078e00ff */
[----:B------:R-:W-:Y:S01]  /*2380*/  FFMA R9, R13, R9, R4 ;  /* 0x000000090d097223 */ /* 0x000fe20000000004 */
[----:B------:R-:W-:Y:S01]  /*2390*/  LOP3.LUT R4, R18, 0x7f, RZ, 0xc0, !PT ;  /* 0x0000007f12047812 */ /* 0x000fe200078ec0ff */
[----:B------:R-:W-:Y:S01]  /*23a0*/  IMAD.MOV.U32 R13, RZ, RZ, 0x8 ;  /* 0x00000008ff0d7424 */ /* 0x000fe200078e00ff */
[----:B------:R0:W-:Y:S01]  /*23b0*/  @P0 STS [R18.X4], R3 ;  /* 0x0000000312000388 */ /* 0x0001e20000004800 */
[----:B------:R-:W-:-:S03]  /*23c0*/  LOP3.LUT R8, R8, 0x4, RZ, 0xc0, !PT ;  /* 0x0000000408087812 */ /* 0x000fc600078ec0ff */
[----:B------:R1:W-:Y:S04]  /*23d0*/  @P0 STS [R18.X4+0x20], R9 ;  /* 0x0000200912000388 */ /* 0x0003e80000004800 */
[----:B------:R-:W-:Y:S01]  /*23e0*/  BAR.SYNC.DEFER_BLOCKING 0x0 ;  /* 0x0000000000007b1d */ /* 0x000fe20000010000 */
[----:B0-----:R-:W-:-:S04]  /*23f0*/  IMAD.WIDE.U32 R2, R4, R5, c[0x0][0x170] ;  /* 0x00005c0004027625 */ /* 0x001fc800078e0005 */
[----:B-1----:R-:W-:Y:S01]  /*2400*/  IMAD.SHL.U32 R9, R18, 0x4, RZ ;  /* 0x0000000412097824 */ /* 0x002fe200078e00ff */
[----:B------:R-:W-:Y:S01]  /*2410*/  IADD3 R32, P4, R2, 0x4800, RZ ;  /* 0x0000480002207810 */ /* 0x000fe20007f9e0ff */
[----:B------:R-:W-:-:S03]  /*2420*/  IMAD.WIDE.U32 R4, R4, R13, c[0x0][0x168] ;  /* 0x00005a0004047625 */ /* 0x000fc600078e000d */
[----:B------:R-:W-:Y:S01]  /*2430*/  LOP3.LUT R9, R9, 0x1fc, RZ, 0xc0, !PT ;  /* 0x000001fc09097812 */ /* 0x000fe200078ec0ff */
[----:B------:R-:W-:Y:S01]  /*2440*/  IMAD.X R23, RZ, RZ, R3, P4 ;  /* 0x000000ffff177224 */ /* 0x000fe200020e0603 */
[----:B------:R-:W-:Y:S01]  /*2450*/  IADD3 R22, P5, R4, 0x9000, RZ ;  /* 0x0000900004167810 */ /* 0x000fe20007fbe0ff */
[----:B------:R-:W-:Y:S02]  /*2460*/  IMAD.MOV.U32 R13, RZ, RZ, -0x800000 ;  /* 0xff800000ff0d7424 */ /* 0x000fe400078e00ff */
[----:B------:R-:W-:Y:S02]  /*2470*/  IMAD.IADD R31, R9, 0x1, R8 ;  /* 0x00000001091f7824 */ /* 0x000fe400078e0208 */
[----:B------:R-:W-:Y:S02]  /*2480*/  IMAD.X R25, RZ, RZ, R5, P5 ;  /* 0x000000ffff197224 */ /* 0x000fe400028e0605 */
[----:B------:R-:W-:Y:S01]  /*2490*/  IMAD.SHL.U32 R31, R31, 0x2, RZ ;  /* 0x000000021f1f7824 */ /* 0x000fe200078e00ff */
[----:B------:R-:W0:Y:S04]  /*24a0*/  LDS R6, [0x30] ;  /* 0x00003000ff067984 */ /* 0x000e280000000800 */
[----:B------:R-:W1:Y:S04]  /*24b0*/  LDS R0, [0x20] ;  /* 0x00002000ff007984 */ /* 0x000e680000000800 */
[----:B------:R-:W2:Y:S04]  /*24c0*/  LDS R20, [RZ] ;  /* 0x00000000ff147984 */ /* 0x000ea80000000800 */
[----:B------:R-:W3:Y:S01]  /*24d0*/  LDS R21, [0x10] ;  /* 0x00001000ff157984 */ /* 0x000ee20000000800 */
[-C--:B0-----:R-:W-:Y:S01]  /*24e0*/  FFMA R26, R6, R11.reuse, 9.9999999747524270788e-07 ;  /* 0x358637bd061a7423 */ /* 0x081fe2000000000b */
[----:B------:R-:W-:Y:S01]  /*24f0*/  IMAD.MOV.U32 R6, RZ, RZ, -0x800000 ;  /* 0xff800000ff067424 */ /* 0x000fe200078e00ff */
[----:B-1----:R-:W-:-:S04]  /*2500*/  FFMA R0, R0, R11, 9.9999999747524270788e-07 ;  /* 0x358637bd00007423 */ /* 0x002fc8000000000b */
[----:B------:R-:W0:Y:S08]  /*2510*/  MUFU.RSQ R26, R26 ;  /* 0x0000001a001a7308 */ /* 0x000e300000001400 */
[----:B------:R1:W4:Y:S02]  /*2520*/  MUFU.RSQ R24, R0 ;  /* 0x0000000000187308 */ /* 0x0003240000001400 */
[----:B0123--:R-:W-:-:S06]  /*2530*/  IMAD.MOV.U32 R0, RZ, RZ, -0x800000 ;  /* 0xff800000ff007424 */ /* 0x00ffcc00078e00ff */
.L_x_2:
[----:B------:R-:W-:Y:S01]  /*2540*/  IADD3 R33, R7, UR4, RZ ;  /* 0x0000000407217c10 */ /* 0x000fe2000fffe0ff */
[----:B------:R-:W-:Y:S01]  /*2550*/  IMAD.MOV.U32 R16, RZ, RZ, 0x2 ;  /* 0x00000002ff107424 */ /* 0x000fe200078e00ff */
[----:B0-----:R-:W-:-:S03]  /*2560*/  CS2R R2, SRZ ;  /* 0x0000000000027805 */ /* 0x001fc6000001ff00 */
[----:B------:R-:W-:-:S05]  /*2570*/  IMAD.WIDE R8, R33, R16, c[0x0][0x1a0] ;  /* 0x0000680021087625 */ /* 0x000fca00078e0210 */
[----:B------:R-:W2:Y:S01]  /*2580*/  @!P1 LDG.E.EF.64 R2, [R8.64] ;  /* 0x0000000808029981 */ /* 0x000ea2000c0e1b00 */
[----:B------:R-:W-:Y:S02]  /*2590*/  IMAD.U32 R11, RZ, RZ, UR4 ;  /* 0x00000004ff0b7e24 */ /* 0x000fe4000f8e00ff */
[----:B------:R-:W-:-:S03]  /*25a0*/  IMAD.MOV.U32 R10, RZ, RZ, 0x4 ;  /* 0x00000004ff0a7424 */ /* 0x000fc600078e00ff */
[----:B------:R-:W-:-:S05]  /*25b0*/  LOP3.LUT R11, R11, 0x3000, R30, 0xfe, !PT ;  /* 0x000030000b0b7812 */ /* 0x000fca00078efe1e */
[----:B------:R-:W-:Y:S01]  /*25c0*/  IMAD.WIDE.U32 R4, R11, R16, c[0x0][0x170] ;  /* 0x00005c000b047625 */ /* 0x000fe200078e0010 */
[----:B------:R-:W-:Y:S03]  /*25d0*/  BAR.SYNC.DEFER_BLOCKING 0x0 ;  /* 0x0000000000007b1d */ /* 0x000fe60000010000 */
[----:B--2---:R-:W-:Y:S02]  /*25e0*/  IMAD.MOV.U32 R8, RZ, RZ, R2 ;  /* 0x000000ffff087224 */ /* 0x004fe400078e0002 */
[----:B------:R-:W-:-:S05]  /*25f0*/  IMAD.MOV.U32 R9, RZ, RZ, R3 ;  /* 0x000000ffff097224 */ /* 0x000fca00078e0003 */
[----:B------:R-:W-:Y:S04]  /*2600*/  STS.64 [R31], R8 ;  /* 0x000000081f007388 */ /* 0x000fe80000000a00 */
[----:B------:R-:W-:Y:S01]  /*2610*/  BAR.SYNC.DEFER_BLOCKING 0x0 ;  /* 0x0000000000007b1d */ /* 0x000fe20000010000 */
[----:B------:R-:W-:-:S05]  /*2620*/  IMAD.WIDE.U32 R2, R11, R10, c[0x0][0x168] ;  /* 0x00005a000b027625 */ /* 0x000fca00078e000a */
[----:B------:R0:W2:Y:S04]  /*2630*/  LDG.E.EL R37, [R4.64] ;  /* 0x0000000804257981 */ /* 0x0000a8000c2e1900 */
[----:B------:R-:W3:Y:S04]  /*2640*/  LDG.E.EL.64 R2, [R2.64] ;  /* 0x0000000802027981 */ /* 0x000ee8000c2e1b00 */
[----:B------:R-:W1:Y:S01]  /*2650*/  LDS R35, [R34] ;  /* 0x0000000022237984 */ /* 0x000e620000000800 */
[----:B0-----:R-:W-:Y:S02]  /*2660*/  IMAD.MOV.U32 R4, RZ, RZ, R32 ;  /* 0x000000ffff047224 */ /* 0x001fe400078e0020 */
[----:B------:R-:W-:Y:S01]  /*2670*/  IMAD.MOV.U32 R5, RZ, RZ, R23 ;  /* 0x000000ffff057224 */ /* 0x000fe200078e0017 */
[----:B------:R-:W0:Y:S04]  /*2680*/  LDS R36, [R34+0x208] ;  /* 0x0002080022247984 */ /* 0x000e280000000800 */
[----:B----4-:R5:W4:Y:S02]  /*2690*/  LDG.E.EL R39, [R4.64] ;  /* 0x0000000804277981 */ /* 0x010b24000c2e1900 */
[----:B-----5:R-:W-:-:S02]  /*26a0*/  IMAD.MOV.U32 R4, RZ, RZ, R22 ;  /* 0x000000ffff047224 */ /* 0x020fc400078e0016 */
[----:B------:R-:W-:-:S05]  /*26b0*/  IMAD.MOV.U32 R5, RZ, RZ, R25 ;  /* 0x000000ffff057224 */ /* 0x000fca00078e0019 */
[----:B------:R5:W5:Y:S01]  /*26c0*/  LDG.E.EL.64 R10, [R4.64] ;  /* 0x00000008040a7981 */ /* 0x000b62000c2e1b00 */
[C---:B-1----:R-:W-:Y:S01]  /*26d0*/  PRMT R8, R35.reuse, 0x7632, R8 ;  /* 0x0000763223087816 */ /* 0x042fe20000000008 */
[----:B------:R-:W-:Y:S02]  /*26e0*/  IMAD.U32 R35, R35, 0x10000, RZ ;  /* 0x0001000023237824 */ /* 0x000fe400078e00ff */
[----:B------:R-:W-:Y:S01]  /*26f0*/  BAR.SYNC.DEFER_BLOCKING 0x0 ;  /* 0x0000000000007b1d */ /* 0x000fe20000010000 */
[----:B------:R-:W-:Y:S01]  /*2700*/  PLOP3.LUT P5, PT, PT, PT, UP1, 0x80, 0x0 ;  /* 0x000000000000781c */ /* 0x000fe20003faf018 */
[----:B------:R-:W-:Y:S01]  /*2710*/  FADD R35, -R20, R35 ;  /* 0x0000002314237221 */ /* 0x000fe20000000100 */
[----:B------:R-:W-:Y:S01]  /*2720*/  PLOP3.LUT P4, PT, PT, PT, UP1, 0x80, 0x0 ;  /* 0x000000000000781c */ /* 0x000fe20003f8f018 */
[----:B------:R-:W-:-:S04]  /*2730*/  UIADD3 UR4, UP0, UR4, 0x100, URZ ;  /* 0x0000010004047890 */ /* 0x000fc8000ff1e03f */
[----:B------:R-:W-:Y:S02]  /*2740*/  UIADD3.X UR5, URZ, UR5, URZ, UP0, !UPT ;  /* 0x000000053f057290 */ /* 0x000fe400087fe43f */
[----:B------:R-:W-:-:S04]  /*2750*/  UISETP.GE.U32.AND UP0, UPT, UR4, 0xc00, UPT ;  /* 0x00000c000400788c */ /* 0x000fc8000bf06070 */
[----:B------:R-:W-:Y:S01]  /*2760*/  UISETP.GE.U32.AND.EX UP0, UPT, UR5, URZ, UPT, UP0 ;  /* 0x0000003f0500728c */ /* 0x000fe2000bf06100 */
[----:B--2---:R-:W-:-:S05]  /*2770*/  PRMT R9, R37, 0x7632, R9 ;  /* 0x0000763225097816 */ /* 0x004fca0000000009 */
[----:B------:R-:W-:Y:S02]  /*2780*/  IMAD.U32 R38, R9, 0x10000, RZ ;  /* 0x0001000009267824 */ /* 0x000fe400078e00ff */
[----:B------:R-:W-:Y:S02]  /*2790*/  IMAD.U32 R9, R8, 0x10000, RZ ;  /* 0x0001000008097824 */ /* 0x000fe400078e00ff */
[----:B---3--:R-:W-:Y:S02]  /*27a0*/  FADD R3, R3, R38 ;  /* 0x0000002603037221 */ /* 0x008fe40000000000 */
[----:B------:R-:W-:Y:S01]  /*27b0*/  FADD R9, -R20, R9 ;  /* 0x0000000914097221 */ /* 0x000fe20000000100 */
[----:B----4-:R-:W-:Y:S01]  /*27c0*/  PRMT R40, R39, 0x7632, R40 ;  /* 0x0000763227287816 */ /* 0x010fe20000000028 */
[----:B-----5:R-:W-:-:S04]  /*27d0*/  FADD R4, R3, 1 ;  /* 0x3f80000003047421 */ /* 0x020fc80000000000 */
[----:B------:R-:W-:Y:S01]  /*27e0*/  IMAD.U32 R40, R40, 0x10000, RZ ;  /* 0x0001000028287824 */ /* 0x000fe200078e00ff */
[----:B------:R-:W-:Y:S01]  /*27f0*/  FMUL R8, R24, R9 ;  /* 0x0000000918087220 */ /* 0x000fe20000400000 */
[C---:B0-----:R-:W-:Y:S01]  /*2800*/  PRMT R3, R36.reuse, 0x7632, R3 ;  /* 0x0000763224037816 */ /* 0x041fe20000000003 */
[----:B------:R-:W-:Y:S02]  /*2810*/  IMAD.U32 R37, R37, 0x10000, RZ ;  /* 0x0001000025257824 */ /* 0x000fe400078e00ff */
[----:B------:R-:W-:Y:S01]  /*2820*/  IMAD.U32 R36, R36, 0x10000, RZ ;  /* 0x0001000024247824 */ /* 0x000fe200078e00ff */
[----:B------:R-:W-:Y:S01]  /*2830*/  FADD R11, R11, R40 ;  /* 0x000000280b0b7221 */ /* 0x000fe20000000000 */
[----:B------:R-:W-:Y:S01]  /*2840*/  IMAD.U32 R39, R39, 0x10000, RZ ;  /* 0x0001000027277824 */ /* 0x000fe200078e00ff */
[----:B------:R-:W-:Y:S02]  /*2850*/  FADD R2, R2, R37 ;  /* 0x0000002502027221 */ /* 0x000fe40000000000 */
[----:B------:R-:W-:Y:S01]  /*2860*/  FFMA R8, R8, R4, R11 ;  /* 0x0000000408087223 */ /* 0x000fe2000000000b */
[----:B------:R-:W-:Y:S01]  /*2870*/  IMAD.U32 R38, R3, 0x10000, RZ ;  /* 0x0001000003267824 */ /* 0x000fe200078e00ff */
[----:B------:R-:W-:Y:S01]  /*2880*/  FADD R3, -R21, R36 ;  /* 0x0000002415037221 */ /* 0x000fe20000000100 */
[----:B------:R-:W-:Y:S01]  /*2890*/  FADD R10, R10, R39 ;  /* 0x000000270a0a7221 */ /* 0x000fe20000000000 */
[----:B------:R-:W-:Y:S01]  /*28a0*/  FADD R36, R2, 1 ;  /* 0x3f80000002247421 */ /* 0x000fe20000000000 */
[-C--:B------:R-:W-:Y:S01]  /*28b0*/  FSETP.GEU.AND P6, PT, R17, R8.reuse, PT ;  /* 0x000000081100720b */ /* 0x080fe20003fce000 */
[----:B------:R-:W-:Y:S01]  /*28c0*/  FADD R5, -R21, R38 ;  /* 0x0000002615057221 */ /* 0x000fe20000000100 */
[----:B------:R-:W-:Y:S01]  /*28d0*/  FMUL R9, R24, R35 ;  /* 0x0000002318097220 */ /* 0x000fe20000400000 */
[C---:B------:R-:W-:Y:S01]  /*28e0*/  FMUL R3, R26.reuse, R3 ;  /* 0x000000031a037220 */ /* 0x040fe20000400000 */
[C---:B------:R-:W-:Y:S01]  /*28f0*/  FSEL R38, R17.reuse, R8, !P6 ;  /* 0x0000000811267208 */ /* 0x040fe20007000000 */
[----:B------:R-:W-:Y:S01]  /*2900*/  FMUL R2, R26, R5 ;  /* 0x000000051a027220 */ /* 0x000fe20000400000 */
[----:B------:R-:W-:Y:S01]  /*2910*/  FSETP.NAN.AND P6, PT, R17, R17, PT ;  /* 0x000000111100720b */ /* 0x000fe20003fc8000 */
[-CC-:B------:R-:W-:Y:S01]  /*2920*/  FFMA R9, R9, R36.reuse, R10.reuse ;  /* 0x0000002409097223 */ /* 0x180fe2000000000a */
[----:B------:R-:W-:Y:S01]  /*2930*/  FFMA R10, R3, R36, R10 ;  /* 0x00000024030a7223 */ /* 0x000fe2000000000a */
[----:B------:R-:W-:Y:S01]  /*2940*/  FFMA R11, R2, R4, R11 ;  /* 0x00000004020b7223 */ /* 0x000fe2000000000b */
[----:B------:R-:W-:-:S02]  /*2950*/  @!P5 FSEL R17, R17, R38, P6 ;  /* 0x000000261111d208 */ /* 0x000fc40003000000 */
[CC--:B------:R-:W-:Y:S02]  /*2960*/  FSETP.GEU.AND P5, PT, R14.reuse, R9.reuse, PT ;  /* 0x000000090e00720b */ /* 0x0c0fe40003fae000 */
[----:B------:R-:W-:Y:S02]  /*2970*/  F2FP.BF16.PACK_AB R5, R11, R10 ;  /* 0x0000000a0b05723e */ /* 0x000fe400000010ff */
[-C--:B------:R-:W-:Y:S02]  /*2980*/  FSEL R3, R14, R9.reuse, !P5 ;  /* 0x000000090e037208 */ /* 0x080fe40006800000 */
[----:B------:R-:W-:Y:S02]  /*2990*/  F2FP.BF16.PACK_AB R35, R8, R9 ;  /* 0x000000090823723e */ /* 0x000fe400000010ff */
[C---:B------:R-:W-:Y:S02]  /*29a0*/  FSETP.NAN.AND P6, PT, R14.reuse, R14, PT ;  /* 0x0000000e0e00720b */ /* 0x040fe40003fc8000 */
[----:B------:R-:W-:Y:S01]  /*29b0*/  PLOP3.LUT P5, PT, PT, PT, UP1, 0x80, 0x0 ;  /* 0x000000000000781c */ /* 0x000fe20003faf018 */
[----:B------:R0:W-:Y:S01]  /*29c0*/  STS [R34+0x208], R5 ;  /* 0x0002080522007388 */ /* 0x0001e20000000800 */
[----:B------:R-:W-:-:S02]  /*29d0*/  @!P4 FSEL R14, R14, R3, P6 ;  /* 0x000000030e0ec208 */ /* 0x000fc40003000000 */
[CC--:B------:R-:W-:Y:S01]  /*29e0*/  FSETP.GEU.AND P6, PT, R15.reuse, R10.reuse, PT ;  /* 0x0000000a0f00720b */ /* 0x0c0fe20003fce000 */
[----:B------:R-:W-:Y:S04]  /*29f0*/  STS [R34], R35 ;  /* 0x0000002322007388 */ /* 0x000fe80000000800 */
[----:B------:R-:W-:Y:S01]  /*2a00*/  BAR.SYNC.DEFER_BLOCKING 0x0 ;  /* 0x0000000000007b1d */ /* 0x000fe20000010000 */
[C---:B------:R-:W-:Y:S02]  /*2a10*/  FSETP.NAN.AND P4, PT, R15.reuse, R15, PT ;  /* 0x0000000f0f00720b */ /* 0x040fe40003f88000 */
[----:B------:R-:W-:Y:S02]  /*2a20*/  FSEL R4, R15, R10, !P6 ;  /* 0x0000000a0f047208 */ /* 0x000fe40007000000 */
[----:B------:R-:W-:-:S02]  /*2a30*/  PLOP3.LUT P6, PT, PT, PT, UP1, 0x80, 0x0 ;  /* 0x000000000000781c */ /* 0x000fc40003fcf018 */
[----:B------:R-:W-:Y:S02]  /*2a40*/  @!P5 FSEL R15, R15, R4, P4 ;  /* 0x000000040f0fd208 */ /* 0x000fe40002000000 */
[CC--:B------:R-:W-:Y:S02]  /*2a50*/  FSETP.GEU.AND P5, PT, R12.reuse, R11.reuse, PT ;  /* 0x0000000b0c00720b */ /* 0x0c0fe40003fae000 */
[----:B------:R-:W-:Y:S02]  /*2a60*/  PLOP3.LUT P4, PT, PT, PT, UP1, 0x80, 0x0 ;  /* 0x000000000000781c */ /* 0x000fe40003f8f018 */
[C---:B0-----:R-:W-:Y:S02]  /*2a70*/  FSEL R5, R12.reuse, R11, !P5 ;  /* 0x0000000b0c057208 */ /* 0x041fe40006800000 */
[----:B------:R-:W-:-:S04]  /*2a80*/  FSETP.NAN.AND P5, PT, R12, R12, PT ;  /* 0x0000000c0c00720b */ /* 0x000fc80003fa8000 */
[----:B------:R-:W-:Y:S02]  /*2a90*/  @!P6 FSEL R12, R12, R5, P5 ;  /* 0x000000050c0ce208 */ /* 0x000fe40002800000 */
[C---:B------:R-:W-:Y:S02]  /*2aa0*/  FSETP.GT.AND P5, PT, R13.reuse, R11, PT ;  /* 0x0000000b0d00720b */ /* 0x040fe40003fa4000 */
[C---:B------:R-:W-:Y:S01]  /*2ab0*/  FSETP.NAN.AND P6, PT, R13.reuse, R13, PT ;  /* 0x0000000d0d00720b */ /* 0x040fe20003fc8000 */
[----:B------:R-:W0:Y:S01]  /*2ac0*/  LDS.64 R2, [R31] ;  /* 0x000000001f027984 */ /* 0x000e220000000a00 */
[C---:B------:R-:W-:Y:S02]  /*2ad0*/  FSEL R4, R13.reuse, R11, P5 ;  /* 0x0000000b0d047208 */ /* 0x040fe40002800000 */
[----:B------:R-:W-:Y:S02]  /*2ae0*/  PLOP3.LUT P5, PT, PT, PT, UP1, 0x80, 0x0 ;  /* 0x000000000000781c */ /* 0x000fe40003faf018 */
[----:B------:R-:W-:-:S02]  /*2af0*/  @!P4 FSEL R13, R13, R4, P6 ;  /* 0x000000040d0dc208 */ /* 0x000fc40003000000 */
[CC--:B------:R-:W-:Y:S02]  /*2b00*/  FSETP.GT.AND P6, PT, R0.reuse, R10.reuse, PT ;  /* 0x0000000a0000720b */ /* 0x0c0fe40003fc4000 */
[----:B------:R-:W-:Y:S02]  /*2b10*/  PLOP3.LUT P4, PT, PT, PT, UP1, 0x80, 0x0 ;  /* 0x000000000000781c */ /* 0x000fe40003f8f018 */
[C---:B------:R-:W-:Y:S02]  /*2b20*/  FSEL R5, R0.reuse, R10, P6 ;  /* 0x0000000a00057208 */ /* 0x040fe40003000000 */
[----:B------:R-:W-:-:S04]  /*2b30*/  FSETP.NAN.AND P6, PT, R0, R0, PT ;  /* 0x000000000000720b */ /* 0x000fc80003fc8000 */
[----:B------:R-:W-:Y:S02]  /*2b40*/  @!P5 FSEL R0, R0, R5, P6 ;  /* 0x000000050000d208 */ /* 0x000fe40003000000 */
[CC--:B------:R-:W-:Y:S02]  /*2b50*/  FSETP.GT.AND P5, PT, R6.reuse, R9.reuse, PT ;  /* 0x000000090600720b */ /* 0x0c0fe40003fa4000 */
[C---:B------:R-:W-:Y:S02]  /*2b60*/  FSETP.NAN.AND P6, PT, R6.reuse, R6, PT ;  /* 0x000000060600720b */ /* 0x040fe40003fc8000 */
[C---:B------:R-:W-:Y:S02]  /*2b70*/  FSEL R9, R6.reuse, R9, P5 ;  /* 0x0000000906097208 */ /* 0x040fe40002800000 */
[----:B------:R-:W-:Y:S02]  /*2b80*/  PLOP3.LUT P5, PT, PT, PT, UP1, 0x80, 0x0 ;  /* 0x000000000000781c */ /* 0x000fe40003faf018 */
[----:B------:R-:W-:-:S02]  /*2b90*/  @!P4 FSEL R6, R6, R9, P6 ;  /* 0x000000090606c208 */ /* 0x000fc40003000000 */
[----:B------:R-:W-:-:S04]  /*2ba0*/  FSETP.GT.AND P6, PT, R27, R8, PT ;  /* 0x000000081b00720b */ /* 0x000fc80003fc4000 */
[C---:B------:R-:W-:Y:S02]  /*2bb0*/  FSEL R8, R27.reuse, R8, P6 ;  /* 0x000000081b087208 */ /* 0x040fe40003000000 */
[----:B------:R-:W-:Y:S02]  /*2bc0*/  PLOP3.LUT P6, PT, PT, PT, UP0, 0x80, 0x0 ;  /* 0x000000000000781c */ /* 0x000fe40003fcf008 */
[----:B------:R-:W-:Y:S01]  /*2bd0*/  FSETP.NAN.AND P4, PT, R27, R27, PT ;  /* 0x0000001b1b00720b */ /* 0x000fe20003f88000 */
[----:B------:R-:W-:-:S03]  /*2be0*/  IMAD.WIDE R4, R33, R16, c[0x0][0x1a8] ;  /* 0x00006a0021047625 */ /* 0x000fc600078e0210 */
[----:B------:R-:W-:Y:S02]  /*2bf0*/  @!P5 FSEL R27, R27, R8, P4 ;  /* 0x000000081b1bd208 */ /* 0x000fe40002000000 */
[----:B------:R-:W-:Y:S02]  /*2c00*/  IADD3 R32, P4, R32, 0x200, RZ ;  /* 0x0000020020207810 */ /* 0x000fe40007f9e0ff */
[----:B------:R-:W-:Y:S01]  /*2c10*/  IADD3 R22, P5, R22, 0x400, RZ ;  /* 0x0000040016167810 */ /* 0x000fe20007fbe0ff */
[----:B0-----:R0:W-:Y:S02]  /*2c20*/  @!P1 STG.E.64 [R4.64], R2 ;  /* 0x0000000204009986 */ /* 0x0011e4000c101b08 */
[----:B------:R-:W-:Y:S02]  /*2c30*/  IMAD.X R23, RZ, RZ, R23, P4 ;  /* 0x000000ffff177224 */ /* 0x000fe400020e0617 */
[----:B------:R-:W-:Y:S01]  /*2c40*/  IMAD.X R25, RZ, RZ, R25, P5 ;  /* 0x000000ffff197224 */ /* 0x000fe200028e0619 */
[----:B------:R-:W-:Y:S05]  /*2c50*/  @!P6 BRA `(.L_x_2) ;  /* 0xfffff8e00000e947 */ /* 0x000fea000383ffff */
[----:B------:R-:W-:Y:S01]  /*2c60*/  BAR.SYNC.DEFER_BLOCKING 0x0 ;  /* 0x0000000000007b1d */ /* 0x000fe20000010000 */
[----:B------:R-:W-:-:S02]  /*2c70*/  FSETP.NAN.AND P4, PT, R14, R14, PT ;  /* 0x0000000e0e00720b */ /* 0x000fc40003f88000 */
[CC--:B------:R-:W-:Y:S02]  /*2c80*/  FSETP.GEU.AND P5, PT, R14.reuse, R17.reuse, PT ;  /* 0x000000110e00720b */ /* 0x0c0fe40003fae000 */
[C---:B------:R-:W-:Y:S01]  /*2c90*/  FSEL R17, R14.reuse, R17, P4 ;  /* 0x000000110e117208 */ /* 0x040fe20002000000 */
[----:B------:R-:W-:Y:S01]  /*2ca0*/  UMOV UR4, 0xffffff00 ;  /* 0xffffff0000047882 */ /* 0x000fe20000000000 */
[C---:B------:R-:W-:Y:S01]  /*2cb0*/  FSETP.NAN.AND P4, PT, R15.reuse, R15, PT ;  /* 0x0000000f0f00720b */ /* 0x040fe20003f88000 */
[----:B------:R-:W-:Y:S01]  /*2cc0*/  UMOV UR5, 0xffffffff ;  /* 0xffffffff00057882 */ /* 0x000fe20000000000 */
[----:B------:R-:W-:Y:S02]  /*2cd0*/  FSEL R14, R14, R17, !P5 ;  /* 0x000000110e0e7208 */ /* 0x000fe40006800000 */
[CC--:B------:R-:W-:Y:S02]  /*2ce0*/  FSETP.GEU.AND P5, PT, R15.reuse, R12.reuse, PT ;  /* 0x0000000c0f00720b */ /* 0x0c0fe40003fae000 */
[----:B------:R-:W-:Y:S01]  /*2cf0*/  FSEL R12, R15, R12, P4 ;  /* 0x0000000c0f0c7208 */ /* 0x000fe20002000000 */
[----:B0-----:R-:W0:Y:S01]  /*2d00*/  SHFL.BFLY PT, R3, R14, 0x10, 0x1f ;  /* 0x0e001f000e037f89 */ /* 0x001e2200000e0000 */
[----:B------:R-:W-:-:S02]  /*2d10*/  FSETP.NAN.AND P4, PT, R14, R14, PT ;  /* 0x0000000e0e00720b */ /* 0x000fc40003f88000 */
[----:B------:R-:W-:Y:S02]  /*2d20*/  FSEL R12, R15, R12, !P5 ;  /* 0x0000000c0f0c7208 */ /* 0x000fe40006800000 */
[----:B------:R-:W-:-:S03]  /*2d30*/  FSETP.NAN.AND P6, PT, R6, R6, PT ;  /* 0x000000060600720b */ /* 0x000fc60003fc8000 */
[----:B------:R-:W1:Y:S01]  /*2d40*/  SHFL.BFLY PT, R5, R12, 0x10, 0x1f ;  /* 0x0e001f000c057f89 */ /* 0x000e6200000e0000 */
[----:B0-----:R-:W-:-:S05]  /*2d50*/  FSETP.GEU.AND P5, PT, R14, R3, PT ;  /* 0x000000030e00720b */ /* 0x001fca0003fae000 */
[----:B------:R-:W-:Y:S02]  /*2d60*/  @!P4 FSEL R14, R14, R3, !P5 ;  /* 0x000000030e0ec208 */ /* 0x000fe40006800000 */
[C---:B------:R-:W-:Y:S02]  /*2d70*/  FSETP.NAN.AND P4, PT, R12.reuse, R12, PT ;  /* 0x0000000c0c00720b */ /* 0x040fe40003f88000 */
[CC--:B-1----:R-:W-:Y:S01]  /*2d80*/  FSETP.GEU.AND P5, PT, R12.reuse, R5.reuse, PT ;  /* 0x000000050c00720b */ /* 0x0c2fe20003fae000 */
[----:B------:R-:W0:Y:S10]  /*2d90*/  SHFL.BFLY PT, R3, R14, 0x8, 0x1f ;  /* 0x0d001f000e037f89 */ /* 0x000e3400000e0000 */
[----:B------:R-:W-:-:S02]  /*2da0*/  @!P4 FSEL R12, R12, R5, !P5 ;  /* 0x000000050c0cc208 */ /* 0x000fc40006800000 */
[----:B------:R-:W-:-:S03]  /*2db0*/  FSETP.NAN.AND P4, PT, R14, R14, PT ;  /* 0x0000000e0e00720b */ /* 0x000fc60003f88000 */
[----:B------:R-:W1:Y:S01]  /*2dc0*/  SHFL.BFLY PT, R5, R12, 0x8, 0x1f ;  /* 0x0d001f000c057f89 */ /* 0x000e6200000e0000 */
[----:B0-----:R-:W-:-:S13]  /*2dd0*/  FSETP.GEU.AND P5, PT, R14, R3, PT ;  /* 0x000000030e00720b */ /* 0x001fda0003fae000 */
[----:B------:R-:W-:Y:S02]  /*2de0*/  @P5 FSEL R14, R14, R3, P4 ;  /* 0x000000030e0e5208 */ /* 0x000fe40002000000 */
[CC--:B-1----:R-:W-:Y:S02]  /*2df0*/  FSETP.GEU.AND P5, PT, R12.reuse, R5.reuse, PT ;  /* 0x000000050c00720b */ /* 0x0c2fe40003fae000 */
[C---:B------:R-:W-:Y:S01]  /*2e00*/  FSETP.NAN.AND P4, PT, R12.reuse, R12, PT ;  /* 0x0000000c0c00720b */ /* 0x040fe20003f88000 */
[----:B------:R-:W0:Y:S10]  /*2e10*/  SHFL.BFLY PT, R3, R14, 0x4, 0x1f ;  /* 0x0c801f000e037f89 */ /* 0x000e3400000e0000 */
[----:B------:R-:W-:-:S02]  /*2e20*/  @P5 FSEL R12, R12, R5, P4 ;  /* 0x000000050c0c5208 */ /* 0x000fc40002000000 */
        /* <DEDUP_REMOVED lines=12> */
[CC--:B------:R-:W-:Y:S02]  /*2ef0*/  FSETP.GT.AND P4, PT, R6.reuse, R27.reuse, PT ;  /* 0x0000001b0600720b */ /* 0x0c0fe40003f84000 */
[----:B------:R-:W-:Y:S01]  /*2f00*/  FSEL R27, R6, R27, P6 ;  /* 0x0000001b061b7208 */ /* 0x000fe20003000000 */
[----:B------:R-:W-:Y:S01]  /*2f10*/  SHFL.BFLY PT, R3, R14, 0x1, 0x1f ;  /* 0x0c201f000e037f89 */ /* 0x000fe200000e0000 */
[----:B-1----:R-:W-:Y:S02]  /*2f20*/  FSETP.GEU.AND P5, PT, R12, R5, PT ;  /* 0x000000050c00720b */ /* 0x002fe40003fae000 */
[----:B------:R-:W-:Y:S02]  /*2f30*/  FSETP.NAN.AND P6, PT, R0, R0, PT ;  /* 0x000000000000720b */ /* 0x000fe40003fc8000 */
[----:B------:R-:W-:-:S02]  /*2f40*/  FSEL R6, R6, R27, P4 ;  /* 0x0000001b06067208 */ /* 0x000fc40002000000 */
[CC--:B------:R-:W-:Y:S02]  /*2f50*/  FSETP.GT.AND P4, PT, R0.reuse, R13.reuse, PT ;  /* 0x0000000d0000720b */ /* 0x0c0fe40003f84000 */
[----:B------:R-:W-:Y:S01]  /*2f60*/  FSEL R13, R0, R13, P6 ;  /* 0x0000000d000d7208 */ /* 0x000fe20003000000 */
[----:B------:R-:W0:Y:S01]  /*2f70*/  SHFL.BFLY PT, R9, R6, 0x10, 0x1f ;  /* 0x0e001f0006097f89 */ /* 0x000e2200000e0000 */
[----:B------:R-:W-:Y:S02]  /*2f80*/  FSETP.NAN.AND P6, PT, R12, R12, PT ;  /* 0x0000000c0c00720b */ /* 0x000fe40003fc8000 */
[----:B------:R-:W-:Y:S02]  /*2f90*/  FSEL R13, R0, R13, P4 ;  /* 0x0000000d000d7208 */ /* 0x000fe40002000000 */
[----:B------:R-:W-:Y:S02]  /*2fa0*/  @P5 FSEL R12, R12, R5, P6 ;  /* 0x000000050c0c5208 */ /* 0x000fe40003000000 */
[----:B------:R-:W-:Y:S01]  /*2fb0*/  FSETP.NAN.AND P6, PT, R6, R6, PT ;  /* 0x000000060600720b */ /* 0x000fe20003fc8000 */
[----:B------:R-:W1:Y:S01]  /*2fc0*/  SHFL.BFLY PT, R4, R13, 0x10, 0x1f ;  /* 0x0e001f000d047f89 */ /* 0x000e6200000e0000 */
[----:B------:R-:W-:-:S03]  /*2fd0*/  FSETP.NAN.AND P5, PT, R13, R13, PT ;  /* 0x0000000d0d00720b */ /* 0x000fc60003fa8000 */
[----:B------:R-:W2:Y:S01]  /*2fe0*/  SHFL.BFLY PT, R11, R12, 0x1, 0x1f ;  /* 0x0c201f000c0b7f89 */ /* 0x000ea200000e0000 */
[----:B0-----:R-:W-:-:S07]  /*2ff0*/  FSETP.GT.AND P4, PT, R6, R9, PT ;  /* 0x000000090600720b */ /* 0x001fce0003f84000 */
[----:B------:R-:W-:Y:S02]  /*3000*/  @!P6 FSEL R6, R6, R9, P4 ;  /* 0x000000090606e208 */ /* 0x000fe40002000000 */
[----:B------:R-:W-:Y:S02]  /*3010*/  FSETP.GEU.AND P4, PT, R14, R3, PT ;  /* 0x000000030e00720b */ /* 0x000fe40003f8e000 */
[CC--:B-1----:R-:W-:Y:S01]  /*3020*/  FSETP.GT.AND P6, PT, R13.reuse, R4.reuse, PT ;  /* 0x000000040d00720b */ /* 0x0c2fe20003fc4000 */
[----:B------:R-:W0:Y:S03]  /*3030*/  SHFL.BFLY PT, R5, R6, 0x8, 0x1f ;  /* 0x0d001f0006057f89 */ /* 0x000e2600000e0000 */
[----:B------:R-:W-:Y:S02]  /*3040*/  @!P5 FSEL R13, R13, R4, P6 ;  /* 0x000000040d0dd208 */ /* 0x000fe40003000000 */
[----:B--2---:R-:W-:-:S02]  /*3050*/  FSETP.GEU.AND P5, PT, R12, R11, PT ;  /* 0x0000000b0c00720b */ /* 0x004fc40003fae000 */
[C---:B------:R-:W-:Y:S01]  /*3060*/  FSETP.NAN.AND P6, PT, R14.reuse, R14, PT ;  /* 0x0000000e0e00720b */ /* 0x040fe20003fc8000 */
[----:B------:R-:W1:Y:S03]  /*3070*/  SHFL.BFLY PT, R4, R13, 0x8, 0x1f ;  /* 0x0d001f000d047f89 */ /* 0x000e6600000e0000 */
[----:B------:R-:W-:Y:S02]  /*3080*/  @P4 SEL R14, R14, R3, P6 ;  /* 0x000000030e0e4207 */ /* 0x000fe40003000000 */
[----:B------:R-:W-:Y:S02]  /*3090*/  FSETP.NAN.AND P4, PT, R12, R12, PT ;  /* 0x0000000c0c00720b */ /* 0x000fe40003f88000 */
[----:B------:R-:W-:Y:S01]  /*30a0*/  FSETP.NAN.AND P6, PT, R6, R6, PT ;  /* 0x000000060600720b */ /* 0x000fe20003fc8000 */
[----:B------:R-:W-:Y:S02]  /*30b0*/  @!P2 STS [R19], R14 ;  /* 0x0000000e1300a388 */ /* 0x000fe40000000800 */
[----:B------:R-:W-:-:S05]  /*30c0*/  @P5 SEL R12, R12, R11, P4 ;  /* 0x0000000b0c0c5207 */ /* 0x000fca0002000000 */
[----:B------:R-:W-:Y:S04]  /*30d0*/  @!P2 STS [R19+0x10], R12 ;  /* 0x0000100c1300a388 */ /* 0x000fe80000000800 */
[----:B------:R-:W-:Y:S01]  /*30e0*/  BAR.SYNC.DEFER_BLOCKING 0x0 ;  /* 0x0000000000007b1d */ /* 0x000fe20000010000 */
[----:B0-----:R-:W-:Y:S02]  /*30f0*/  FSETP.GT.AND P5, PT, R6, R5, PT ;  /* 0x000000050600720b */ /* 0x001fe40003fa4000 */
[----:B-1----:R-:W-:-:S11]  /*3100*/  FSETP.GT.AND P4, PT, R13, R4, PT ;  /* 0x000000040d00720b */ /* 0x002fd60003f84000 */
[----:B------:R-:W-:Y:S02]  /*3110*/  @!P5 FSEL R6, R6, R5, P6 ;  /* 0x000000050606d208 */ /* 0x000fe40003000000 */
[C---:B------:R-:W-:Y:S02]  /*3120*/  FSETP.NAN.AND P5, PT, R13.reuse, R13, PT ;  /* 0x0000000d0d00720b */ /* 0x040fe40003fa8000 */
[----:B------:R-:W-:Y:S01]  /*3130*/  FSETP.NAN.AND P6, PT, R6, R6, PT ;  /* 0x000000060600720b */ /* 0x000fe20003fc8000 */
[----:B------:R-:W0:Y:S01]  /*3140*/  SHFL.BFLY PT, R5, R6, 0x4, 0x1f ;  /* 0x0c801f0006057f89 */ /* 0x000e2200000e0000 */
[----:B------:R-:W-:-:S03]  /*3150*/  @!P4 FSEL R13, R13, R4, P5 ;  /* 0x000000040d0dc208 */ /* 0x000fc60002800000 */
[----:B------:R-:W-:Y:S04]  /*3160*/  @!P3 LDS R2, [R18.X4] ;  /* 0x000000001202b984 */ /* 0x000fe80000004800 */
[----:B------:R-:W1:Y:S01]  /*3170*/  SHFL.BFLY PT, R4, R13, 0x4, 0x1f ;  /* 0x0c801f000d047f89 */ /* 0x000e6200000e0000 */
[----:B0-----:R-:W-:Y:S02]  /*3180*/  FSETP.GT.AND P5, PT, R6, R5, PT ;  /* 0x000000050600720b */ /* 0x001fe40003fa4000 */
[----:B-1----:R-:W-:-:S11]  /*3190*/  FSETP.GT.AND P4, PT, R13, R4, PT ;  /* 0x000000040d00720b */ /* 0x002fd60003f84000 */
[----:B------:R-:W-:Y:S02]  /*31a0*/  @!P5 FSEL R6, R6, R5, P6 ;  /* 0x000000050606d208 */ /* 0x000fe40003000000 */
[----:B------:R-:W-:-:S03]  /*31b0*/  FSETP.NAN.AND P6, PT, R13, R13, PT ;  /* 0x0000000d0d00720b */ /* 0x000fc60003fc8000 */
[----:B------:R-:W-:Y:S04]  /*31c0*/  SHFL.BFLY PT, R5, R6, 0x2, 0x1f ;  /* 0x0c401f0006057f89 */ /* 0x000fe800000e0000 */
[----:B------:R-:W0:Y:S01]  /*31d0*/  SHFL.BFLY PT, R3, R2, 0x2, 0x1f ;  /* 0x0c401f0002037f89 */ /* 0x000e2200000e0000 */
[----:B------:R-:W-:Y:S02]  /*31e0*/  @!P4 FSEL R13, R13, R4, P6 ;  /* 0x000000040d0dc208 */ /* 0x000fe40003000000 */
[----:B------:R-:W-:Y:S02]  /*31f0*/  FSETP.NAN.AND P4, PT, R2, R2, PT ;  /* 0x000000020200720b */ /* 0x000fe40003f88000 */
[----:B------:R-:W-:Y:S01]  /*3200*/  FSETP.NAN.AND P6, PT, R6, R6, PT ;  /* 0x000000060600720b */ /* 0x000fe20003fc8000 */
[----:B------:R-:W1:Y:S01]  /*3210*/  SHFL.BFLY PT, R4, R13, 0x2, 0x1f ;  /* 0x0c401f000d047f89 */ /* 0x000e6200000e0000 */
[----:B0-----:R-:W-:-:S04]  /*3220*/  FSETP.GEU.AND P5, PT, R2, R3, PT ;  /* 0x000000030200720b */ /* 0x001fc80003fae000 */
[----:B------:R-:W-:Y:S02]  /*3230*/  FSEL R3, R2, R3, !P5 ;  /* 0x0000000302037208 */ /* 0x000fe40006800000 */
[----:B------:R-:W-:Y:S02]  /*3240*/  FSETP.GT.AND P5, PT, R6, R5, PT ;  /* 0x000000050600720b */ /* 0x000fe40003fa4000 */
[----:B------:R-:W-:Y:S02]  /*3250*/  FSEL R3, R2, R3, P4 ;  /* 0x0000000302037208 */ /* 0x000fe40002000000 */
[----:B-1----:R-:W-:-:S03]  /*3260*/  FSETP.GT.AND P4, PT, R13, R4, PT ;  /* 0x000000040d00720b */ /* 0x002fc60003f84000 */
[----:B------:R-:W0:Y:S06]  /*3270*/  SHFL.BFLY PT, R2, R3, 0x1, 0x1f ;  /* 0x0c201f0003027f89 */ /* 0x000e2c00000e0000 */
[----:B------:R-:W-:Y:S02]  /*3280*/  @!P5 FSEL R6, R6, R5, P6 ;  /* 0x000000050606d208 */ /* 0x000fe40003000000 */
[----:B------:R-:W-:-:S03]  /*3290*/  FSETP.NAN.AND P6, PT, R13, R13, PT ;  /* 0x0000000d0d00720b */ /* 0x000fc60003fc8000 */
[----:B------:R-:W1:Y:S01]  /*32a0*/  SHFL.BFLY PT, R9, R6, 0x1, 0x1f ;  /* 0x0c201f0006097f89 */ /* 0x000e6200000e0000 */
[----:B------:R-:W-:Y:S02]  /*32b0*/  @!P4 FSEL R13, R13, R4, P6 ;  /* 0x000000040d0dc208 */ /* 0x000fe40003000000 */
[C---:B------:R-:W-:Y:S02]  /*32c0*/  FSETP.NAN.AND P4, PT, R3.reuse, R3, PT ;  /* 0x000000030300720b */ /* 0x040fe40003f88000 */
[----:B------:R-:W-:Y:S02]  /*32d0*/  FSETP.NAN.AND P6, PT, R6, R6, PT ;  /* 0x000000060600720b */ /* 0x000fe40003fc8000 */
[----:B0-----:R-:W-:-:S13]  /*32e0*/  FSETP.GEU.AND P5, PT, R3, R2, PT ;  /* 0x000000020300720b */ /* 0x001fda0003fae000 */
[----:B------:R-:W-:Y:S02]  /*32f0*/  @P5 SEL R3, R3, R2, P4 ;  /* 0x0000000203035207 */ /* 0x000fe40002000000 */
[----:B------:R-:W0:Y:S01]  /*3300*/  SHFL.BFLY PT, R2, R13, 0x1, 0x1f ;  /* 0x0c201f000d027f89 */ /* 0x000e2200000e0000 */
[----:B-1----:R-:W-:-:S03]  /*3310*/  FSETP.GT.AND P5, PT, R6, R9, PT ;  /* 0x000000090600720b */ /* 0x002fc60003fa4000 */
[----:B------:R-:W-:Y:S04]  /*3320*/  @P0 STS [R18.X4], R3 ;  /* 0x0000000312000388 */ /* 0x000fe80000004800 */
[----:B------:R-:W-:Y:S06]  /*3330*/  BAR.SYNC.DEFER_BLOCKING 0x0 ;  /* 0x0000000000007b1d */ /* 0x000fec0000010000 */
[----:B------:R-:W-:-:S02]  /*3340*/  @!P5 SEL R6, R6, R9, P6 ;  /* 0x000000090606d207 */ /* 0x000fc40003000000 */
[C---:B------:R-:W-:Y:S02]  /*3350*/  FSETP.NAN.AND P5, PT, R13.reuse, R13, PT ;  /* 0x0000000d0d00720b */ /* 0x040fe40003fa8000 */
[CC--:B0-----:R-:W-:Y:S01]  /*3360*/  FSETP.GT.AND P4, PT, R13.reuse, R2.reuse, PT ;  /* 0x000000020d00720b */ /* 0x0c1fe20003f84000 */
[----:B------:R-:W-:Y:S04]  /*3370*/  LDS R4, [RZ] ;  /* 0x00000000ff047984 */ /* 0x000fe80000000800 */
[----:B------:R-:W0:Y:S08]  /*3380*/  LDS R5, [0x10] ;  /* 0x00001000ff057984 */ /* 0x000e300000000800 */
[----:B------:R-:W-:Y:S01]  /*3390*/  @!P4 SEL R13, R13, R2, P5 ;  /* 0x000000020d0dc207 */ /* 0x000fe20002800000 */
[----:B------:R-:W-:Y:S06]  /*33a0*/  BAR.SYNC.DEFER_BLOCKING 0x0 ;  /* 0x0000000000007b1d */ /* 0x000fec0000010000 */
[----:B0-----:R-:W-:Y:S04]  /*33b0*/  STS.64 [RZ], R4 ;  /* 0x00000004ff007388 */ /* 0x001fe80000000a00 */
[----:B------:R-:W-:Y:S06]  /*33c0*/  BAR.SYNC.DEFER_BLOCKING 0x0 ;  /* 0x0000000000007b1d */ /* 0x000fec0000010000 */
[----:B------:R-:W-:Y:S04]  /*33d0*/  LDS R2, [R28.X4] ;  /* 0x000000001c027984 */ /* 0x000fe80000004800 */
[----:B------:R-:W-:Y:S06]  /*33e0*/  BAR.SYNC.DEFER_BLOCKING 0x0 ;  /* 0x0000000000007b1d */ /* 0x000fec0000010000 */
[----:B------:R0:W-:Y:S04]  /*33f0*/  @!P2 STS [R19], R6 ;  /* 0x000000061300a388 */ /* 0x0001e80000000800 */
[----:B------:R-:W-:Y:S04]  /*3400*/  @!P2 STS [R19+0x10], R13 ;  /* 0x0000100d1300a388 */ /* 0x000fe80000000800 */
[----:B------:R-:W-:Y:S01]  /*3410*/  BAR.SYNC.DEFER_BLOCKING 0x0 ;  /* 0x0000000000007b1d */ /* 0x000fe20000010000 */
[----:B0-----:R-:W-:-:S05]  /*3420*/  IMAD.MOV.U32 R6, RZ, RZ, 0x3e800000 ;  /* 0x3e800000ff067424 */ /* 0x001fca00078e00ff */
[----:B------:R-:W0:Y:S04]  /*3430*/  @!P3 LDS R0, [R18.X4] ;  /* 0x000000001200b984 */ /* 0x000e280000004800 */
[----:B0-----:R-:W0:Y:S01]  /*3440*/  SHFL.BFLY PT, R3, R0, 0x2, 0x1f ;  /* 0x0c401f0000037f89 */ /* 0x001e2200000e0000 */
[C---:B------:R-:W-:Y:S02]  /*3450*/  FSETP.NAN.AND P3, PT, R0.reuse, R0, PT ;  /* 0x000000000000720b */ /* 0x040fe40003f68000 */
[----:B0-----:R-:W-:-:S04]  /*3460*/  FSETP.GT.AND P2, PT, R0, R3, PT ;  /* 0x000000030000720b */ /* 0x001fc80003f44000 */
[----:B------:R-:W-:-:S04]  /*3470*/  FSEL R3, R0, R3, P2 ;  /* 0x0000000300037208 */ /* 0x000fc80001000000 */
[----:B------:R-:W-:-:S04]  /*3480*/  FSEL R3, R0, R3, P3 ;  /* 0x0000000300037208 */ /* 0x000fc80001800000 */
[C---:B------:R-:W-:Y:S01]  /*3490*/  FSETP.NAN.AND P3, PT, R3.reuse, R3, PT ;  /* 0x000000030300720b */ /* 0x040fe20003f68000 */
[----:B------:R-:W0:Y:S02]  /*34a0*/  SHFL.BFLY PT, R8, R3, 0x1, 0x1f ;  /* 0x0c201f0003087f89 */ /* 0x000e2400000e0000 */
[----:B0-----:R-:W-:-:S13]  /*34b0*/  FSETP.GT.AND P2, PT, R3, R8, PT ;  /* 0x000000080300720b */ /* 0x001fda0003f44000 */
[----:B------:R-:W-:Y:S02]  /*34c0*/  @!P2 SEL R3, R3, R8, P3 ;  /* 0x000000080303a207 */ /* 0x000fe40001800000 */
[----:B------:R-:W-:-:S03]  /*34d0*/  FSETP.GE.AND P2, PT, R5, RZ, PT ;  /* 0x000000ff0500720b */ /* 0x000fc60003f46000 */
[----:B------:R-:W-:Y:S04]  /*34e0*/  @P0 STS [R18.X4], R3 ;  /* 0x0000000312000388 */ /* 0x000fe80000004800 */
[----:B------:R-:W-:Y:S01]  /*34f0*/  BAR.SYNC.DEFER_BLOCKING 0x0 ;  /* 0x0000000000007b1d */ /* 0x000fe20000010000 */
[C---:B------:R-:W-:Y:S02]  /*3500*/  FSETP.GE.AND P0, PT, R4.reuse, RZ, PT ;  /* 0x000000ff0400720b */ /* 0x040fe40003f06000 */
[----:B------:R-:W-:Y:S02]  /*3510*/  FSEL R5, R5, RZ, !P2 ;  /* 0x000000ff05057208 */ /* 0x000fe40005000000 */
[----:B------:R-:W-:-:S03]  /*3520*/  FSEL R4, R4, RZ, !P0 ;  /* 0x000000ff04047208 */ /* 0x000fc60004000000 */
[----:B------:R-:W-:Y:S02]  /*3530*/  FADD R5, RZ, -R5 ;  /* 0x80000005ff057221 */ /* 0x000fe40000000000 */
[----:B------:R-:W-:-:S03]  /*3540*/  FADD R4, RZ, -R4 ;  /* 0x80000004ff047221 */ /* 0x000fc60000000000 */
[----:B------:R-:W-:Y:S02]  /*3550*/  FSETP.NAN.AND P4, PT, R5, R5, PT ;  /* 0x000000050500720b */ /* 0x000fe40003f88000 */
[----:B------:R-:W-:Y:S01]  /*3560*/  FSETP.NAN.AND P3, PT, R4, R4, PT ;  /* 0x000000040400720b */ /* 0x000fe20003f68000 */
[----:B------:R-:W0:Y:S04]  /*3570*/  LDS R8, [RZ] ;  /* 0x00000000ff087984 */ /* 0x000e280000000800 */
[----:B------:R-:W1:Y:S04]  /*3580*/  LDS R9, [0x10] ;  /* 0x00001000ff097984 */ /* 0x000e680000000800 */
[----:B------:R-:W-:Y:S01]  /*3590*/  BAR.SYNC.DEFER_BLOCKING 0x0 ;  /* 0x0000000000007b1d */ /* 0x000fe20000010000 */
[----:B0-----:R-:W-:-:S05]  /*35a0*/  FSETP.GTU.AND P0, PT, R8, RZ, PT ;  /* 0x000000ff0800720b */ /* 0x001fca0003f0c000 */
[----:B-1----:R0:W-:Y:S01]  /*35b0*/  STS.64 [RZ], R8 ;  /* 0x00000008ff007388 */ /* 0x0021e20000000a00 */
[----:B------:R-:W-:-:S03]  /*35c0*/  FSEL R3, R8, RZ, P0 ;  /* 0x000000ff08037208 */ /* 0x000fc60000000000 */
[----:B------:R-:W-:Y:S01]  /*35d0*/  BAR.SYNC.DEFER_BLOCKING 0x0 ;  /* 0x0000000000007b1d */ /* 0x000fe20000010000 */
[C---:B------:R-:W-:Y:S02]  /*35e0*/  FSETP.GTU.AND P2, PT, R9.reuse, RZ, PT ;  /* 0x000000ff0900720b */ /* 0x040fe40003f4c000 */
[CC--:B------:R-:W-:Y:S02]  /*35f0*/  FSETP.GT.AND P0, PT, R4.reuse, R3.reuse, PT ;  /* 0x000000030400720b */ /* 0x0c0fe40003f04000 */
[----:B------:R-:W-:Y:S02]  /*3600*/  FSEL R0, R9, RZ, P2 ;  /* 0x000000ff09007208 */ /* 0x000fe40001000000 */
[----:B------:R-:W-:Y:S02]  /*3610*/  @!P3 FSEL R4, R4, R3, P0 ;  /* 0x000000030404b208 */ /* 0x000fe40000000000 */
[----:B------:R-:W-:-:S03]  /*3620*/  FSETP.GT.AND P2, PT, R5, R0, PT ;  /* 0x000000000500720b */ /* 0x000fc60003f44000 */
[----:B------:R-:W-:Y:S01]  /*3630*/  FMUL R4, R4, 0.0078740157186985015869 ;  /* 0x3c01020404047820 */ /* 0x000fe20000400000 */
[----:B------:R-:W-:-:S04]  /*3640*/  @!P4 FSEL R5, R5, R0, P2 ;  /* 0x000000000505c208 */ /* 0x000fc80001000000 */
[C---:B------:R-:W-:Y:S01]  /*3650*/  FSETP.GT.AND P0, PT, R4.reuse, 9.9999997473787516356e-06, PT ;  /* 0x3727c5ac0400780b */ /* 0x040fe20003f04000 */
[----:B------:R-:W-:Y:S01]  /*3660*/  FMUL R5, R5, 0.0078740157186985015869 ;  /* 0x3c01020405057820 */ /* 0x000fe20000400000 */
[----:B------:R-:W-:-:S04]  /*3670*/  FSETP.NAN.AND P2, PT, R4, R4, PT ;  /* 0x000000040400720b */ /* 0x000fc80003f48000 */
[C---:B------:R-:W-:Y:S01]  /*3680*/  FSETP.GT.AND P3, PT, R5.reuse, 9.9999997473787516356e-06, PT ;  /* 0x3727c5ac0500780b */ /* 0x040fe20003f64000 */
[----:B------:R-:W1:Y:S06]  /*3690*/  LDS R3, [R28.X4] ;  /* 0x000000001c037984 */ /* 0x000e6c0000004800 */
[----:B------:R-:W-:Y:S02]  /*36a0*/  @!P0 FSEL R4, R4, 9.9999997473787516356e-06, P2 ;  /* 0x3727c5ac04048808 */ /* 0x000fe40001000000 */
[----:B------:R-:W-:Y:S02]  /*36b0*/  FSETP.NAN.AND P0, PT, R5, R5, PT ;  /* 0x000000050500720b */ /* 0x000fe40003f08000 */
[----:B------:R-:W-:-:S02]  /*36c0*/  FSETP.GT.AND P2, PT, |R4|, 8.50705917302346158658e+37, PT ;  /* 0x7e8000000400780b */ /* 0x000fc40003f44200 */
[----:B------:R-:W-:Y:S02]  /*36d0*/  @!P3 FSEL R5, R5, 9.9999997473787516356e-06, P0 ;  /* 0x3727c5ac0505b808 */ /* 0x000fe40000000000 */
[----:B------:R-:W-:Y:S02]  /*36e0*/  LOP3.LUT P0, RZ, R18, 0x7e, RZ, 0xc0, !PT ;  /* 0x0000007e12ff7812 */ /* 0x000fe4000780c0ff */
[C---:B------:R-:W-:Y:S02]  /*36f0*/  FSETP.GT.AND P3, PT, |R5|.reuse, 8.50705917302346158658e+37, PT ;  /* 0x7e8000000500780b */ /* 0x040fe40003f64200 */
[C---:B------:R-:W-:Y:S02]  /*3700*/  FSETP.GEU.AND P4, PT, |R4|.reuse, 1.175494350822287508e-38, PT ;  /* 0x008000000400780b */ /* 0x040fe40003f8e200 */
[----:B------:R-:W-:Y:S02]  /*3710*/  FSETP.GEU.AND P5, PT, |R5|, 1.175494350822287508e-38, PT ;  /* 0x008000000500780b */ /* 0x000fe40003fae200 */
[----:B------:R-:W-:Y:S01]  /*3720*/  ISETP.LT.AND P0, PT, R29, 0x200, !P0 ;  /* 0x000002001d00780c */ /* 0x000fe20004701270 */
[----:B------:R-:W-:Y:S01]  /*3730*/  @P2 FMUL R4, R4, 0.25 ;  /* 0x3e80000004042820 */ /* 0x000fe20000400000 */
[----:B0-----:R-:W-:-:S02]  /*3740*/  FSEL R9, R6, 1, P2 ;  /* 0x3f80000006097808 */ /* 0x001fc40001000000 */
[----:B------:R-:W-:-:S03]  /*3750*/  FSEL R6, R6, 1, P3 ;  /* 0x3f80000006067808 */ /* 0x000fc60001800000 */
[----:B------:R-:W-:Y:S02]  /*3760*/  @P3 FMUL R5, R5, 0.25 ;  /* 0x3e80000005053820 */ /* 0x000fe40000400000 */
[----:B------:R-:W-:Y:S01]  /*3770*/  @!P4 FMUL R4, R4, 16777216 ;  /* 0x4b8000000404c820 */ /* 0x000fe20000400000 */
[----:B------:R-:W-:Y:S01]  /*3780*/  @!P4 FMUL R9, R9, 16777216 ;  /* 0x4b8000000909c820 */ /* 0x000fe20000400000 */
[----:B------:R-:W-:Y:S01]  /*3790*/  @!P5 FMUL R5, R5, 16777216 ;  /* 0x4b8000000505d820 */ /* 0x000fe20000400000 */
[----:B------:R-:W-:-:S03]  /*37a0*/  @!P5 FMUL R6, R6, 16777216 ;  /* 0x4b8000000606d820 */ /* 0x000fc60000400000 */
[----:B------:R-:W0:Y:S01]  /*37b0*/  MUFU.RCP R4, R4 ;  /* 0x0000000400047308 */ /* 0x000e220000001000 */
[----:B-1----:R-:W-:Y:S01]  /*37c0*/  F2FP.BF16.PACK_AB R0, R3, R2 ;  /* 0x000000020300723e */ /* 0x002fe200000010ff */
[----:B------:R-:W-:-:S03]  /*37d0*/  IMAD.WIDE R2, R29, R16, c[0x0][0x1b0] ;  /* 0x00006c001d027625 */ /* 0x000fc600078e0210 */
[C---:B------:R-:W-:Y:S01]  /*37e0*/  PRMT R8, R0.reuse, 0x7610, R8 ;  /* 0x0000761000087816 */ /* 0x040fe20000000008 */
[----:B------:R-:W-:Y:S01]  /*37f0*/  IMAD.WIDE R16, R29, R16, c[0x0][0x1b8] ;  /* 0x00006e001d107625 */ /* 0x000fe200078e0210 */
[----:B------:R-:W-:Y:S01]  /*3800*/  PRMT R10, R0, 0x7632, R10 ;  /* 0x00007632000a7816 */ /* 0x000fe2000000000a */
[----:B------:R-:W1:Y:S01]  /*3810*/  MUFU.RCP R5, R5 ;  /* 0x0000000500057308 */ /* 0x000e620000001000 */
[----:B------:R-:W-:Y:S01]  /*3820*/  LOP3.LUT R0, R18, 0x40, RZ, 0xc0, !PT ;  /* 0x0000004012007812 */ /* 0x000fe200078ec0ff */
[----:B------:R2:W-:Y:S03]  /*3830*/  @P0 STG.E.U16 [R2.64], R8 ;  /* 0x0000000802000986 */ /* 0x0005e6000c101508 */
[----:B------:R-:W-:Y:S01]  /*3840*/  SHF.R.U32.HI R0, RZ, 0x3, R0 ;  /* 0x00000003ff007819 */ /* 0x000fe20000011600 */
[----:B------:R2:W-:Y:S01]  /*3850*/  @P0 STG.E.U16 [R16.64], R10 ;  /* 0x0000000a10000986 */ /* 0x0005e2000c101508 */
[----:B0-----:R-:W-:-:S03]  /*3860*/  FMUL R4, R4, R9 ;  /* 0x0000000904047220 */ /* 0x001fc60000400000 */
[----:B------:R-:W-:Y:S01]  /*3870*/  BAR.SYNC.DEFER_BLOCKING 0x0 ;  /* 0x0000000000007b1d */ /* 0x000fe20000010000 */
[----:B-1----:R-:W-:-:S05]  /*3880*/  FMUL R5, R5, R6 ;  /* 0x0000000605057220 */ /* 0x002fca0000400000 */
[----:B------:R2:W-:Y:S04]  /*3890*/  STS [RZ], R4 ;  /* 0x00000004ff007388 */ /* 0x0005e80000000800 */
[----:B------:R2:W-:Y:S04]  /*38a0*/  STS [0x8], R5 ;  /* 0x00000805ff007388 */ /* 0x0005e80000000800 */
[----:B------:R-:W-:Y:S06]  /*38b0*/  BAR.SYNC.DEFER_BLOCKING 0x0 ;  /* 0x0000000000007b1d */ /* 0x000fec0000010000 */
[----:B--2---:R-:W0:Y:S02]  /*38c0*/  LDS R0, [R0] ;  /* 0x0000000000007984 */ /* 0x004e240000000800 */
.L_x_3:
[----:B------:R-:W-:Y:S01]  /*38d0*/  UIADD3 UR4, UP0, UR4, 0x100, URZ ;  /* 0x0000010004047890 */ /* 0x000fe2000ff1e03f */
[----:B0-----:R-:W-:Y:S01]  /*38e0*/  IMAD.MOV.U32 R3, RZ, RZ, 0x2 ;  /* 0x00000002ff037424 */ /* 0x001fe200078e00ff */
[----:B------:R-:W-:-:S04]  /*38f0*/  CS2R R4, SRZ ;  /* 0x0000000000047805 */ /* 0x000fc8000001ff00 */
[----:B------:R-:W-:-:S05]  /*3900*/  IADD3 R10, R7, UR4, RZ ;  /* 0x00000004070a7c10 */ /* 0x000fca000fffe0ff */
[----:B------:R-:W-:-:S05]  /*3910*/  IMAD.WIDE R2, R10, R3, c[0x0][0x1a8] ;  /* 0x00006a000a027625 */ /* 0x000fca00078e0203 */
[----:B------:R-:W2:Y:S01]  /*3920*/  @!P1 LDG.E.EF.64 R4, [R2.64] ;  /* 0x0000000802049981 */ /* 0x000ea2000c0e1b00 */
[----:B------:R-:W-:Y:S02]  /*3930*/  UIADD3.X UR5, URZ, UR5, URZ, UP0, !UPT ;  /* 0x000000053f057290 */ /* 0x000fe400087fe43f */
[----:B------:R-:W-:-:S04]  /*3940*/  UISETP.GE.U32.AND UP0, UPT, UR4, 0xb00, UPT ;  /* 0x00000b000400788c */ /* 0x000fc8000bf06070 */
[----:B------:R-:W-:Y:S01]  /*3950*/  UISETP.GE.U32.AND.EX UP0, UPT, UR5, URZ, UPT, UP0 ;  /* 0x0000003f0500728c */ /* 0x000fe2000bf06100 */
[C---:B--2---:R-:W-:Y:S01]  /*3960*/  PRMT R6, R4.reuse, 0x7632, R6 ;  /* 0x0000763204067816 */ /* 0x044fe20000000006 */
[----:B------:R-:W-:-:S04]  /*3970*/  IMAD.U32 R9, R4, 0x10000, RZ ;  /* 0x0001000004097824 */ /* 0x000fc800078e00ff */
[----:B0-----:R-:W-:Y:S01]  /*3980*/  FMUL R4, R0, R9 ;  /* 0x0000000900047220 */ /* 0x001fe20000400000 */
[----:B------:R-:W-:Y:S02]  /*3990*/  IMAD.U32 R11, R6, 0x10000, RZ ;  /* 0x00010000060b7824 */ /* 0x000fe400078e00ff */
[C---:B------:R-:W-:Y:S01]  /*39a0*/  IMAD.U32 R9, R5.reuse, 0x10000, RZ ;  /* 0x0001000005097824 */ /* 0x040fe200078e00ff */
[----:B------:R-:W-:Y:S01]  /*39b0*/  PRMT R5, R5, 0x7632, R5 ;  /* 0x0000763205057816 */ /* 0x000fe20000000005 */
[C---:B------:R-:W-:Y:S01]  /*39c0*/  FMUL R11, R0.reuse, R11 ;  /* 0x0000000b000b7220 */ /* 0x040fe20000400000 */
[----:B------:R-:W0:Y:S01]  /*39d0*/  FRND R4, R4 ;  /* 0x0000000400047307 */ /* 0x000e220000201000 */
[----:B------:R-:W-:Y:S02]  /*39e0*/  FMUL R9, R0, R9 ;  /* 0x0000000900097220 */ /* 0x000fe40000400000 */
[----:B------:R-:W-:-:S04]  /*39f0*/  IMAD.U32 R5, R5, 0x10000, RZ ;  /* 0x0001000005057824 */ /* 0x000fc800078e00ff */
[----:B------:R-:W-:Y:S01]  /*3a00*/  FMUL R5, R0, R5 ;  /* 0x0000000500057220 */ /* 0x000fe20000400000 */
[----:B------:R-:W1:Y:S08]  /*3a10*/  FRND R11, R11 ;  /* 0x0000000b000b7307 */ /* 0x000e700000201000 */
[----:B------:R-:W2:Y:S01]  /*3a20*/  FRND R9, R9 ;  /* 0x0000000900097307 */ /* 0x000ea20000201000 */
[----:B0-----:R-:W-:-:S02]  /*3a30*/  FSETP.GT.AND P2, PT, R4, -127, PT ;  /* 0xc2fe00000400780b */ /* 0x001fc40003f44000 */
[----:B------:R-:W-:-:S05]  /*3a40*/  FSETP.NAN.AND P4, PT, R4, R4, PT ;  /* 0x000000040400720b */ /* 0x000fca0003f88000 */
[----:B------:R-:W0:Y:S01]  /*3a50*/  FRND R5, R5 ;  /* 0x0000000500057307 */ /* 0x000e220000201000 */
[----:B-1----:R-:W-:-:S05]  /*3a60*/  FSETP.GT.AND P3, PT, R11, -127, PT ;  /* 0xc2fe00000b00780b */ /* 0x002fca0003f64000 */
[----:B------:R-:W-:Y:S02]  /*3a70*/  @!P2 FSEL R4, R4, -127, P4 ;  /* 0xc2fe00000404a808 */ /* 0x000fe40002000000 */
[----:B--2---:R-:W-:Y:S02]  /*3a80*/  FSETP.GT.AND P0, PT, R9, -127, PT ;  /* 0xc2fe00000900780b */ /* 0x004fe40003f04000 */
[C---:B------:R-:W-:Y:S01]  /*3a90*/  FSETP.NAN.AND P4, PT, R11.reuse, R11, PT ;  /* 0x0000000b0b00720b */ /* 0x040fe20003f88000 */
[----:B------:R-:W-:Y:S03]  /*3aa0*/  F2I.S16.TRUNC.NTZ R3, R4 ;  /* 0x0000000400037305 */ /* 0x000fe6000020e900 */
[----:B------:R-:W-:Y:S02]  /*3ab0*/  @!P3 FSEL R11, R11, -127, P4 ;  /* 0xc2fe00000b0bb808 */ /* 0x000fe40002000000 */
[----:B0-----:R-:W-:-:S02]  /*3ac0*/  FSETP.GT.AND P2, PT, R5, -127, PT ;  /* 0xc2fe00000500780b */ /* 0x001fc40003f44000 */
[----:B------:R-:W-:Y:S01]  /*3ad0*/  FSETP.NAN.AND P3, PT, R9, R9, PT ;  /* 0x000000090900720b */ /* 0x000fe20003f68000 */
[----:B------:R-:W0:Y:S01]  /*3ae0*/  F2I.S16.TRUNC.NTZ R2, R11 ;  /* 0x0000000b00027305 */ /* 0x000e22000020e900 */
[----:B------:R-:W-:Y:S02]  /*3af0*/  FSETP.GEU.AND P6, PT, R11, 127, PT ;  /* 0x42fe00000b00780b */ /* 0x000fe40003fce000 */
[----:B------:R-:W-:Y:S02]  /*3b00*/  @!P0 FSEL R9, R9, -127, P3 ;  /* 0xc2fe000009098808 */ /* 0x000fe40001800000 */
[----:B------:R-:W-:Y:S02]  /*3b10*/  FSETP.NAN.AND P0, PT, R5, R5, PT ;  /* 0x000000050500720b */ /* 0x000fe40003f08000 */
[----:B------:R-:W-:Y:S01]  /*3b20*/  FSETP.GEU.AND P4, PT, R4, 127, PT ;  /* 0x42fe00000400780b */ /* 0x000fe20003f8e000 */
[----:B------:R1:W2:Y:S01]  /*3b30*/  F2I.S16.TRUNC.NTZ R8, R9 ;  /* 0x0000000900087305 */ /* 0x0002a2000020e900 */
[----:B------:R-:W-:-:S02]  /*3b40*/  FSETP.NAN.AND P5, PT, R11, R11, PT ;  /* 0x0000000b0b00720b */ /* 0x000fc40003fa8000 */
[----:B------:R-:W-:Y:S02]  /*3b50*/  @!P2 FSEL R5, R5, -127, P0 ;  /* 0xc2fe00000505a808 */ /* 0x000fe40000000000 */
[----:B------:R-:W-:Y:S02]  /*3b60*/  FSETP.GEU.AND P2, PT, R9, 127, PT ;  /* 0x42fe00000900780b */ /* 0x000fe40003f4e000 */
[----:B------:R-:W-:Y:S01]  /*3b70*/  FSETP.GEU.AND P0, PT, R5, 127, PT ;  /* 0x42fe00000500780b */ /* 0x000fe20003f0e000 */
[----:B------:R-:W3:Y:S01]  /*3b80*/  F2I.S16.TRUNC.NTZ R6, R5 ;  /* 0x0000000500067305 */ /* 0x000ee2000020e900 */
[----:B0-----:R-:W-:Y:S02]  /*3b90*/  LOP3.LUT R2, R2, 0xffff, RZ, 0xc0, !PT ;  /* 0x0000ffff02027812 */ /* 0x001fe400078ec0ff */
[----:B------:R-:W-:Y:S02]  /*3ba0*/  FSETP.NAN.AND P3, PT, R4, R4, PT ;  /* 0x000000040400720b */ /* 0x000fe40003f68000 */
[----:B------:R-:W-:-:S02]  /*3bb0*/  @P6 SEL R2, R2, 0x7f, P5 ;  /* 0x0000007f02026807 */ /* 0x000fc40002800000 */
[----:B------:R-:W-:Y:S02]  /*3bc0*/  FSETP.NAN.AND P5, PT, R9, R9, PT ;  /* 0x000000090900720b */ /* 0x000fe40003fa8000 */
[----:B-1----:R-:W-:Y:S02]  /*3bd0*/  LOP3.LUT R9, R3, 0xffff, RZ, 0xc0, !PT ;  /* 0x0000ffff03097812 */ /* 0x002fe400078ec0ff */
[----:B------:R-:W-:Y:S02]  /*3be0*/  FSETP.NAN.AND P6, PT, R5, R5, PT ;  /* 0x000000050500720b */ /* 0x000fe40003fc8000 */
[----:B--2---:R-:W-:Y:S02]  /*3bf0*/  LOP3.LUT R3, R8, 0xffff, RZ, 0xc0, !PT ;  /* 0x0000ffff08037812 */ /* 0x004fe400078ec0ff */
[----:B------:R-:W-:Y:S02]  /*3c00*/  @P4 SEL R9, R9, 0x7f, P3 ;  /* 0x0000007f09094807 */ /* 0x000fe40001800000 */
[----:B---3--:R-:W-:-:S02]  /*3c10*/  LOP3.LUT R6, R6, 0xffff, RZ, 0xc0, !PT ;  /* 0x0000ffff06067812 */ /* 0x008fc400078ec0ff */
[----:B------:R-:W-:Y:S02]  /*3c20*/  @P2 SEL R3, R3, 0x7f, P5 ;  /* 0x0000007f03032807 */ /* 0x000fe40002800000 */
[----:B------:R-:W-:Y:S02]  /*3c30*/  @P0 SEL R6, R6, 0x7f, P6 ;  /* 0x0000007f06060807 */ /* 0x000fe40003000000 */
[----:B------:R-:W-:Y:S02]  /*3c40*/  PRMT R9, R9, 0x3340, R2 ;  /* 0x0000334009097816 */ /* 0x000fe40000000002 */
[----:B------:R-:W-:Y:S02]  /*3c50*/  SHF.R.S32.HI R4, RZ, 0x1f, R10 ;  /* 0x0000001fff047819 */ /* 0x000fe4000001140a */
[----:B------:R-:W-:Y:S02]  /*3c60*/  IADD3 R2, P0, R10, c[0x0][0x1c0], RZ ;  /* 0x000070000a027a10 */ /* 0x000fe40007f1e0ff */
[----:B------:R-:W-:-:S02]  /*3c70*/  PRMT R6, R3, 0x3340, R6 ;  /* 0x0000334003067816 */ /* 0x000fc40000000006 */
[----:B------:R-:W-:Y:S02]  /*3c80*/  IADD3.X R3, R4, c[0x0][0x1c4], RZ, P0, !PT ;  /* 0x0000710004037a10 */ /* 0x000fe400007fe4ff */
[----:B------:R-:W-:Y:S02]  /*3c90*/  PLOP3.LUT P0, PT, PT, PT, UP0, 0x40, 0x0 ;  /* 0x000000000000781c */ /* 0x000fe40003f0e808 */
[----:B------:R-:W-:-:S05]  /*3ca0*/  PRMT R9, R9, 0x5410, R6 ;  /* 0x0000541009097816 */ /* 0x000fca0000000006 */
[----:B------:R0:W-:Y:S06]  /*3cb0*/  @!P1 STG.E [R2.64], R9 ;  /* 0x0000000902009986 */ /* 0x0001ec000c101908 */
[----:B------:R-:W-:Y:S05]  /*3cc0*/  @P0 BRA `(.L_x_3) ;  /* 0xfffffc0000000947 */ /* 0x000fea000383ffff */
[----:B------:R-:W-:Y:S05]  /*3cd0*/  EXIT ;  /* 0x000000000000794d */ /* 0x000fea0003800000 */
.L_x_4:
[----:B------:R-:W-:-:S00]  /*3ce0*/  BRA `(.L_x_4) ;  /* 0xfffffff000007947 */ /* 0x000fc0000383ffff */
[----:B------:R-:W-:-:S00]  /*3cf0*/  NOP ;  /* 0x0000000000007918 */ /* 0x000fc00000000000 */
        /* <DEDUP_REMOVED lines=8> */
.L_x_5:


//--------------------- .nv.global.init           --------------------------
	.section	.nv.global.init,"aw",@progbits
.nv.global.init:
	.type		_$_str,@object
	.size		_$_str,(.L_0 - _$_str)
_$_str:
        /*0000*/ 	.byte	0x5f, 0x5f, 0x43, 0x55, 0x44, 0x41, 0x5f, 0x46, 0x54, 0x5a, 0x00
.L_0:


//--------------------- .nv.shared.triton_red_fused__to_copy_add_amax_amin_clamp_mul_native_layer_norm_reciprocal_12 --------------------------
	.section	.nv.shared.triton_red_fused__to_copy_add_amax_amin_clamp_mul_native_layer_norm_reciprocal_12,"aw",@nobits
	.sectionflags	@""
	.align	16
